	.headerflags	@"EF_CUDA_TEXMODE_UNIFIED EF_CUDA_64BIT_ADDRESS EF_CUDA_SM86 EF_CUDA_VIRTUAL_SM(EF_CUDA_SM86)"
	.elftype	@"ET_EXEC"


//--------------------- .nv.info                  --------------------------
	.section	.nv.info,"",@"SHT_CUDA_INFO"
	.align	4


	//----- nvinfo : EIATTR_REGCOUNT
	.align		4
        /*0000*/ 	.byte	0x04, 0x2f
        /*0002*/ 	.short	(.L_1 - .L_0)
	.align		4
.L_0:
        /*0004*/ 	.word	index@(triton_mm)
        /*0008*/ 	.word	0x00000060


	//----- nvinfo : EIATTR_MIN_STACK_SIZE
	.align		4
.L_1:
        /*000c*/ 	.byte	0x04, 0x12
        /*000e*/ 	.short	(.L_3 - .L_2)
	.align		4
.L_2:
        /*0010*/ 	.word	index@(triton_mm)
        /*0014*/ 	.word	0x00000000


	//----- nvinfo : EIATTR_FRAME_SIZE
	.align		4
.L_3:
        /*0018*/ 	.byte	0x04, 0x11
        /*001a*/ 	.short	(.L_5 - .L_4)
	.align		4
.L_4:
        /*001c*/ 	.word	index@(triton_mm)
        /*0020*/ 	.word	0x00000000


	//----- nvinfo : EIATTR_MIN_STACK_SIZE
	.align		4
.L_5:
        /*0024*/ 	.byte	0x04, 0x12
        /*0026*/ 	.short	(.L_7 - .L_6)
	.align		4
.L_6:
        /*0028*/ 	.word	index@(triton_mm)
        /*002c*/ 	.word	0x00000000
.L_7:


//--------------------- .nv.info.triton_mm        --------------------------
	.section	.nv.info.triton_mm,"",@"SHT_CUDA_INFO"
	.sectionflags	@""
	.align	4


	//----- nvinfo : EIATTR_CUDA_API_VERSION
	.align		4
        /*0000*/ 	.byte	0x04, 0x37
        /*0002*/ 	.short	(.L_9 - .L_8)
.L_8:
        /*0004*/ 	.word	0x0000007c


	//----- nvinfo : EIATTR_SW2861232_WAR
	.align		4
.L_9:
        /*0008*/ 	.byte	0x01, 0x35
	.zero		2


	//----- nvinfo : EIATTR_PARAM_CBANK
	.align		4
        /*000c*/ 	.byte	0x04, 0x0a
        /*000e*/ 	.short	(.L_11 - .L_10)
	.align		4
.L_10:
        /*0010*/ 	.word	index@(.nv.constant0.triton_mm)
        /*0014*/ 	.short	0x0160
        /*0016*/ 	.short	0x0020


	//----- nvinfo : EIATTR_CBANK_PARAM_SIZE
	.align		4
.L_11:
        /*0018*/ 	.byte	0x03, 0x19
        /*001a*/ 	.short	0x0020


	//----- nvinfo : EIATTR_KPARAM_INFO
	.align		4
        /*001c*/ 	.byte	0x04, 0x17
        /*001e*/ 	.short	(.L_13 - .L_12)
.L_12:
        /*0020*/ 	.word	0x00000000
        /*0024*/ 	.short	0x0003
        /*0026*/ 	.short	0x0018
        /*0028*/ 	.byte	0x00, 0xf4, 0x21, 0x00


	//----- nvinfo : EIATTR_KPARAM_INFO
	.align		4
.L_13:
        /*002c*/ 	.byte	0x04, 0x17
        /*002e*/ 	.short	(.L_15 - .L_14)
.L_14:
        /*0030*/ 	.word	0x00000000
        /*0034*/ 	.short	0x0002
        /*0036*/ 	.short	0x0010
        /*0038*/ 	.byte	0x00, 0xf4, 0x21, 0x00


	//----- nvinfo : EIATTR_KPARAM_INFO
	.align		4
.L_15:
        /*003c*/ 	.byte	0x04, 0x17
        /*003e*/ 	.short	(.L_17 - .L_16)
.L_16:
        /*0040*/ 	.word	0x00000000
        /*0044*/ 	.short	0x0001
        /*0046*/ 	.short	0x0008
        /*0048*/ 	.byte	0x00, 0xf4, 0x21, 0x00


	//----- nvinfo : EIATTR_KPARAM_INFO
	.align		4
.L_17:
        /*004c*/ 	.byte	0x04, 0x17
        /*004e*/ 	.short	(.L_19 - .L_18)
.L_18:
        /*0050*/ 	.word	0x00000000
        /*0054*/ 	.short	0x0000
        /*0056*/ 	.short	0x0000
        /*0058*/ 	.byte	0x00, 0xf4, 0x21, 0x00


	//----- nvinfo : EIATTR_MAXREG_COUNT
	.align		4
.L_19:
        /*005c*/ 	.byte	0x03, 0x1b
        /*005e*/ 	.short	0x00ff


	//----- nvinfo : EIATTR_EXIT_INSTR_OFFSETS
	.align		4
        /*0060*/ 	.byte	0x04, 0x1c
        /*0062*/ 	.short	(.L_21 - .L_20)


	//   ....[0]....
.L_20:
        /*0064*/ 	.word	0x00002590


	//   ....[1]....
        /*0068*/ 	.word	0x000025e0


	//----- nvinfo : EIATTR_REQNTID
	.align		4
.L_21:
        /*006c*/ 	.byte	0x04, 0x10
        /*006e*/ 	.short	(.L_23 - .L_22)
.L_22:
        /*0070*/ 	.word	0x00000080
        /*0074*/ 	.word	0x00000001
        /*0078*/ 	.word	0x00000001
.L_23:


//--------------------- .nv.callgraph             --------------------------
	.section	.nv.callgraph,"",@"SHT_CUDA_CALLGRAPH"
	.align	4
	.sectionentsize	8
	.align		4
        /*0000*/ 	.word	0x00000000
	.align		4
        /*0004*/ 	.word	0xffffffff
	.align		4
        /*0008*/ 	.word	0x00000000
	.align		4
        /*000c*/ 	.word	0xfffffffe
	.align		4
        /*0010*/ 	.word	0x00000000
	.align		4
        /*0014*/ 	.word	0xfffffffd
	.align		4
        /*0018*/ 	.word	0x00000000
	.align		4
        /*001c*/ 	.word	0xfffffffc


//--------------------- .nv.rel.action            --------------------------
	.section	.nv.rel.action,"",@"SHT_CUDA_RELOCINFO"
	.align	8
	.sectionentsize	8
        /*0000*/ 	.byte	0x73, 0x00, 0x00, 0x00, 0x00, 0x00, 0x00, 0x00, 0x00, 0x00, 0x00, 0x11, 0x25, 0x00, 0x05, 0x36


//--------------------- .nv.constant0.triton_mm   --------------------------
	.section	.nv.constant0.triton_mm,"a",@progbits
	.sectionflags	@""
	.align	4
.nv.constant0.triton_mm:
	.zero		384


//--------------------- .text.triton_mm           --------------------------
	.section	.text.triton_mm,"ax",@progbits
	.sectionflags	@"SHF_BARRIERS=1"
	.sectioninfo	@"SHI_REGISTERS=96"
	.align	128
        .global         triton_mm
        .type           triton_mm,@function
        .size           triton_mm,(.L_x_2 - triton_mm)
        .other          triton_mm,@"STO_CUDA_ENTRY STV_DEFAULT"
triton_mm:
.text.triton_mm:
[----:B------:R-:W-:Y:S02]  /*0000*/  IMAD.MOV.U32 R1, RZ, RZ, c[0x0][0x28] ;  /* 0x00000a00ff017624 */ /* 0x000fe400078e00ff */
[----:B------:R-:W1:Y:S01]  /*0010*/  S2R R7, SR_CTAID.X ;  /* 0x0000000000077919 */ /* 0x000e620000002500 */
[----:B------:R-:W-:Y:S01]  /*0020*/  IMAD.MOV.U32 R3, RZ, RZ, 0x8 ;  /* 0x00000008ff037424 */ /* 0x000fe200078e00ff */
[----:B------:R-:W-:Y:S01]  /*0030*/  ULDC.64 UR12, c[0x0][0x118] ;  /* 0x00004600000c7ab9 */ /* 0x000fe20000000a00 */
[----:B------:R-:W-:Y:S01]  /*0040*/  IMAD.MOV.U32 R48, RZ, RZ, 0x2 ;  /* 0x00000002ff307424 */ /* 0x000fe200078e00ff */
[----:B------:R-:W2:Y:S01]  /*0050*/  S2R R59, SR_TID.X ;  /* 0x00000000003b7919 */ /* 0x000ea20000002100 */
[----:B------:R-:W-:Y:S02]  /*0060*/  UMOV UR8, 0x3 ;  /* 0x0000000300087882 */ /* 0x000fe40000000000 */
[----:B------:R-:W-:Y:S02]  /*0070*/  UMOV UR9, 0xffffffff ;  /* 0xffffffff00097882 */ /* 0x000fe40000000000 */
[----:B------:R-:W-:Y:S02]  /*0080*/  UMOV UR6, URZ ;  /* 0x0000003f00067c82 */ /* 0x000fe40008000000 */
[----:B------:R-:W-:-:S02]  /*0090*/  UMOV UR7, URZ ;  /* 0x0000003f00077c82 */ /* 0x000fc40008000000 */
[----:B------:R-:W-:Y:S02]  /*00a0*/  UMOV UR4, URZ ;  /* 0x0000003f00047c82 */ /* 0x000fe40008000000 */
[----:B------:R-:W-:Y:S01]  /*00b0*/  UMOV UR5, URZ ;  /* 0x0000003f00057c82 */ /* 0x000fe20008000000 */
[----:B-1----:R-:W-:Y:S02]  /*00c0*/  SHF.R.S32.HI R0, RZ, 0x1f, R7 ;  /* 0x0000001fff007819 */ /* 0x002fe40000011407 */
[-C--:B------:R-:W-:Y:S02]  /*00d0*/  IABS R10, R7.reuse ;  /* 0x00000007000a7213 */ /* 0x080fe40000000000 */
[----:B------:R-:W-:Y:S01]  /*00e0*/  LEA.HI R0, R0, R7, RZ, 0xa ;  /* 0x0000000700007211 */ /* 0x000fe200078f50ff */
[----:B--2---:R-:W-:Y:S01]  /*00f0*/  IMAD.SHL.U32 R86, R59, 0x8, RZ ;  /* 0x000000083b567824 */ /* 0x004fe200078e00ff */
[----:B------:R-:W-:Y:S02]  /*0100*/  ISETP.GE.AND P2, PT, R7, RZ, PT ;  /* 0x000000ff0700720c */ /* 0x000fe40003f46270 */
[----:B------:R-:W-:-:S02]  /*0110*/  SHF.R.S32.HI R4, RZ, 0xa, R0 ;  /* 0x0000000aff047819 */ /* 0x000fc40000011400 */
[----:B------:R-:W-:Y:S02]  /*0120*/  LOP3.LUT R0, R0, 0xfffffc00, RZ, 0xc0, !PT ;  /* 0xfffffc0000007812 */ /* 0x000fe400078ec0ff */
[----:B------:R-:W-:Y:S01]  /*0130*/  LOP3.LUT R87, R59, 0x10, RZ, 0xc0, !PT ;  /* 0x000000103b577812 */ /* 0x000fe200078ec0ff */
[----:B------:R-:W-:Y:S01]  /*0140*/  IMAD R2, R4, -0x8, R3 ;  /* 0xfffffff804027824 */ /* 0x000fe200078e0203 */
[----:B------:R-:W-:Y:S01]  /*0150*/  LOP3.LUT R60, R86, 0x18, RZ, 0xc0, !PT ;  /* 0x00000018563c7812 */ /* 0x000fe200078ec0ff */
[----:B------:R-:W-:Y:S01]  /*0160*/  IMAD.IADD R0, R7, 0x1, -R0 ;  /* 0x0000000107007824 */ /* 0x000fe200078e0a00 */
[----:B------:R-:W-:Y:S02]  /*0170*/  SHF.R.U32.HI R7, RZ, 0x1, R59 ;  /* 0x00000001ff077819 */ /* 0x000fe4000001163b */
[----:B------:R-:W-:Y:S02]  /*0180*/  IMNMX R5, R2, 0x8, PT ;  /* 0x0000000802057817 */ /* 0x000fe40003800200 */
[----:B------:R-:W-:-:S02]  /*0190*/  SHF.R.U32.HI R21, RZ, 0x1, R87 ;  /* 0x00000001ff157819 */ /* 0x000fc40000011657 */
[-C--:B------:R-:W-:Y:S02]  /*01a0*/  IABS R8, R5.reuse ;  /* 0x0000000500087213 */ /* 0x080fe40000000000 */
[----:B------:R-:W-:Y:S02]  /*01b0*/  IABS R11, R5 ;  /* 0x00000005000b7213 */ /* 0x000fe40000000000 */
[----:B------:R-:W1:Y:S01]  /*01c0*/  I2F.RP R6, R8 ;  /* 0x0000000800067306 */ /* 0x000e620000209400 */
[C---:B------:R-:W-:Y:S02]  /*01d0*/  LOP3.LUT R22, R59.reuse, 0xf, RZ, 0xc0, !PT ;  /* 0x0000000f3b167812 */ /* 0x040fe400078ec0ff */
[----:B------:R-:W-:Y:S02]  /*01e0*/  SHF.R.U32.HI R88, RZ, 0x2, R59 ;  /* 0x00000002ff587819 */ /* 0x000fe4000001163b */
[----:B------:R-:W-:Y:S01]  /*01f0*/  LOP3.LUT R85, R59, 0x40, RZ, 0xc0, !PT ;  /* 0x000000403b557812 */ /* 0x000fe200078ec0ff */
[----:B------:R-:W-:Y:S01]  /*0200*/  IMAD.WIDE.U32 R22, R22, 0x10, RZ ;  /* 0x0000001016167825 */ /* 0x000fe200078e00ff */
[----:B------:R-:W-:-:S02]  /*0210*/  LOP3.LUT R88, R88, 0x8, RZ, 0xc0, !PT ;  /* 0x0000000858587812 */ /* 0x000fc400078ec0ff */
[----:B------:R-:W-:Y:S01]  /*0220*/  LOP3.LUT R82, R21, 0x38, R86, 0x78, !PT ;  /* 0x0000003815527812 */ /* 0x000fe200078e7856 */
[----:B-1----:R-:W1:Y:S02]  /*0230*/  MUFU.RCP R6, R6 ;  /* 0x0000000600067308 */ /* 0x002e640000001000 */
[----:B-1----:R-:W-:Y:S02]  /*0240*/  IADD3 R2, R6, 0xffffffe, RZ ;  /* 0x0ffffffe06027810 */ /* 0x002fe40007ffe0ff */
[----:B------:R-:W-:-:S04]  /*0250*/  IABS R6, R0 ;  /* 0x0000000000067213 */ /* 0x000fc80000000000 */
[----:B------:R1:W2:Y:S01]  /*0260*/  F2I.FTZ.U32.TRUNC.NTZ R3, R2 ;  /* 0x0000000200037305 */ /* 0x0002a2000021f000 */
[----:B------:R-:W-:-:S04]  /*0270*/  LOP3.LUT R0, R0, R5, RZ, 0x3c, !PT ;  /* 0x0000000500007212 */ /* 0x000fc800078e3cff */
[----:B------:R-:W-:Y:S02]  /*0280*/  ISETP.GE.AND P4, PT, R0, RZ, PT ;  /* 0x000000ff0000720c */ /* 0x000fe40003f86270 */
[----:B------:R-:W-:Y:S01]  /*0290*/  LOP3.LUT R0, RZ, R5, RZ, 0x33, !PT ;  /* 0x00000005ff007212 */ /* 0x000fe200078e33ff */
[----:B-1----:R-:W-:Y:S02]  /*02a0*/  IMAD.MOV.U32 R2, RZ, RZ, RZ ;  /* 0x000000ffff027224 */ /* 0x002fe400078e00ff */
[----:B--2---:R-:W-:-:S04]  /*02b0*/  IMAD.MOV R9, RZ, RZ, -R3 ;  /* 0x000000ffff097224 */ /* 0x004fc800078e0a03 */
[----:B------:R-:W-:-:S04]  /*02c0*/  IMAD R9, R9, R8, RZ ;  /* 0x0000000809097224 */ /* 0x000fc800078e02ff */
[----:B------:R-:W-:-:S04]  /*02d0*/  IMAD.HI.U32 R3, R3, R9, R2 ;  /* 0x0000000903037227 */ /* 0x000fc800078e0002 */
[----:B------:R-:W-:Y:S02]  /*02e0*/  IMAD.MOV R9, RZ, RZ, -R11 ;  /* 0x000000ffff097224 */ /* 0x000fe400078e0a0b */
[----:B------:R-:W-:-:S04]  /*02f0*/  IMAD.HI.U32 R2, R3, R6, RZ ;  /* 0x0000000603027227 */ /* 0x000fc800078e00ff */
[----:B------:R-:W-:-:S04]  /*0300*/  IMAD.HI.U32 R3, R3, R10, RZ ;  /* 0x0000000a03037227 */ /* 0x000fc800078e00ff */
[-C--:B------:R-:W-:Y:S02]  /*0310*/  IMAD R6, R2, R9.reuse, R6 ;  /* 0x0000000902067224 */ /* 0x080fe400078e0206 */
[----:B------:R-:W-:-:S03]  /*0320*/  IMAD R3, R3, R9, R10 ;  /* 0x0000000903037224 */ /* 0x000fc600078e020a */
[C---:B------:R-:W-:Y:S02]  /*0330*/  ISETP.GT.U32.AND P3, PT, R8.reuse, R6, PT ;  /* 0x000000060800720c */ /* 0x040fe40003f64070 */
[----:B------:R-:W-:-:S11]  /*0340*/  ISETP.GT.U32.AND P0, PT, R8, R3, PT ;  /* 0x000000030800720c */ /* 0x000fd60003f04070 */
[--C-:B------:R-:W-:Y:S01]  /*0350*/  @!P3 IMAD.IADD R6, R6, 0x1, -R8.reuse ;  /* 0x000000010606b824 */ /* 0x100fe200078e0a08 */
[----:B------:R-:W-:Y:S01]  /*0360*/  @!P3 IADD3 R2, R2, 0x1, RZ ;  /* 0x000000010202b810 */ /* 0x000fe20007ffe0ff */
[----:B------:R-:W-:-:S03]  /*0370*/  @!P0 IMAD.IADD R3, R3, 0x1, -R8 ;  /* 0x0000000103038824 */ /* 0x000fc600078e0a08 */
[----:B------:R-:W-:Y:S02]  /*0380*/  ISETP.GE.U32.AND P0, PT, R6, R8, PT ;  /* 0x000000080600720c */ /* 0x000fe40003f06070 */
[----:B------:R-:W-:Y:S02]  /*0390*/  ISETP.GT.U32.AND P1, PT, R8, R3, PT ;  /* 0x000000030800720c */ /* 0x000fe40003f24070 */
[----:B------:R-:W-:-:S04]  /*03a0*/  LOP3.LUT R6, R86, 0x78, RZ, 0xc0, !PT ;  /* 0x0000007856067812 */ /* 0x000fc800078ec0ff */
[----:B------:R-:W-:Y:S02]  /*03b0*/  LOP3.LUT R14, R6, 0x38, R7, 0x78, !PT ;  /* 0x00000038060e7812 */ /* 0x000fe400078e7807 */
[----:B------:R-:W-:Y:S02]  /*03c0*/  LOP3.LUT R6, R86, 0x20, RZ, 0xc0, !PT ;  /* 0x0000002056067812 */ /* 0x000fe400078ec0ff */
[----:B------:R-:W-:Y:S02]  /*03d0*/  LOP3.LUT R7, R21, 0x20, R86, 0xf8, !PT ;  /* 0x0000002015077812 */ /* 0x000fe400078ef856 */
[----:B------:R-:W-:Y:S01]  /*03e0*/  @P0 IADD3 R2, R2, 0x1, RZ ;  /* 0x0000000102020810 */ /* 0x000fe20007ffe0ff */
[----:B------:R-:W-:Y:S01]  /*03f0*/  @!P1 IMAD.IADD R3, R3, 0x1, -R8 ;  /* 0x0000000103039824 */ /* 0x000fe200078e0a08 */
[----:B------:R-:W-:Y:S02]  /*0400*/  ISETP.NE.AND P0, PT, R5, RZ, PT ;  /* 0x000000ff0500720c */ /* 0x000fe40003f05270 */
[--C-:B------:R-:W-:Y:S01]  /*0410*/  SHF.R.U32.HI R5, RZ, 0x4, R59.reuse ;  /* 0x00000004ff057819 */ /* 0x100fe2000001163b */
[----:B------:R-:W-:Y:S01]  /*0420*/  @!P4 IMAD.MOV R2, RZ, RZ, -R2 ;  /* 0x000000ffff02c224 */ /* 0x000fe200078e0a02 */
[----:B------:R-:W-:Y:S01]  /*0430*/  LOP3.LUT R11, R6, 0x18, R59, 0xf8, !PT ;  /* 0x00000018060b7812 */ /* 0x000fe200078ef83b */
[----:B------:R-:W-:Y:S01]  /*0440*/  @!P2 IMAD.MOV R3, RZ, RZ, -R3 ;  /* 0x000000ffff03a224 */ /* 0x000fe200078e0a03 */
[----:B------:R-:W-:-:S02]  /*0450*/  SGXT.U32 R5, R5, 0x3 ;  /* 0x000000030505781a */ /* 0x000fc40000000000 */
[C---:B------:R-:W-:Y:S02]  /*0460*/  SEL R2, R0.reuse, R2, !P0 ;  /* 0x0000000200027207 */ /* 0x040fe40004000000 */
[----:B------:R-:W-:Y:S01]  /*0470*/  SEL R3, R0, R3, !P0 ;  /* 0x0000000300037207 */ /* 0x000fe20004000000 */
[----:B------:R-:W-:Y:S01]  /*0480*/  IMAD R84, R5, 0x80, R14 ;  /* 0x0000008005547824 */ /* 0x000fe200078e020e */
[----:B------:R-:W-:Y:S01]  /*0490*/  SHF.R.S32.HI R9, RZ, 0x1a, R2 ;  /* 0x0000001aff097819 */ /* 0x000fe20000011402 */
[----:B------:R-:W-:Y:S01]  /*04a0*/  IMAD.SHL.U32 R57, R2, 0x20, RZ ;  /* 0x0000002002397824 */ /* 0x000fe200078e00ff */
[--C-:B------:R-:W-:Y:S01]  /*04b0*/  LOP3.LUT R78, R7, 0x20, R60.reuse, 0x1e, !PT ;  /* 0x00000020074e7812 */ /* 0x100fe200078e1e3c */
[----:B------:R-:W-:Y:S01]  /*04c0*/  IMAD R4, R4, 0x8, R3 ;  /* 0x0000000804047824 */ /* 0x000fe200078e0203 */
[----:B------:R-:W-:Y:S01]  /*04d0*/  SGXT R9, R9, 0x1 ;  /* 0x000000010909781a */ /* 0x000fe20000000200 */
[----:B------:R-:W-:Y:S01]  /*04e0*/  IMAD.SHL.U32 R84, R84, 0x2, RZ ;  /* 0x0000000254547824 */ /* 0x000fe200078e00ff */
[----:B------:R-:W-:Y:S01]  /*04f0*/  LOP3.LUT R0, R57, R5, RZ, 0xfc, !PT ;  /* 0x0000000539007212 */ /* 0x000fe200078efcff */
[----:B------:R-:W-:Y:S01]  /*0500*/  IMAD.SHL.U32 R58, R4, 0x40, RZ ;  /* 0x00000040043a7824 */ /* 0x000fe200078e00ff */
[----:B------:R-:W-:-:S02]  /*0510*/  LOP3.LUT R70, R7, 0x60, R60, 0x1e, !PT ;  /* 0x0000006007467812 */ /* 0x000fc400078e1e3c */
[----:B------:R-:W-:Y:S02]  /*0520*/  LEA.HI R2, R9, R0, RZ, 0xc ;  /* 0x0000000009027211 */ /* 0x000fe400078f60ff */
[----:B------:R-:W-:Y:S02]  /*0530*/  SHF.R.S32.HI R7, RZ, 0x19, R4 ;  /* 0x00000019ff077819 */ /* 0x000fe40000011404 */
[----:B------:R-:W-:Y:S02]  /*0540*/  LOP3.LUT R3, R2, 0xff000, RZ, 0xc0, !PT ;  /* 0x000ff00002037812 */ /* 0x000fe400078ec0ff */
[----:B------:R-:W-:Y:S02]  /*0550*/  LOP3.LUT R2, R57, 0x8, R5, 0xfe, !PT ;  /* 0x0000000839027812 */ /* 0x000fe400078efe05 */
[----:B------:R-:W-:Y:S01]  /*0560*/  LOP3.LUT R62, R11, 0x20, R60, 0x1e, !PT ;  /* 0x000000200b3e7812 */ /* 0x000fe200078e1e3c */
[----:B------:R-:W-:Y:S01]  /*0570*/  IMAD.IADD R67, R0, 0x1, -R3 ;  /* 0x0000000100437824 */ /* 0x000fe200078e0a03 */
[----:B------:R-:W-:-:S02]  /*0580*/  LEA.HI R0, R9, R2, RZ, 0xc ;  /* 0x0000000209007211 */ /* 0x000fc400078f60ff */
[--C-:B------:R-:W-:Y:S01]  /*0590*/  LOP3.LUT R3, R57, 0x10, R5.reuse, 0xfe, !PT ;  /* 0x0000001039037812 */ /* 0x100fe200078efe05 */
[----:B------:R-:W-:Y:S01]  /*05a0*/  IMAD.SHL.U32 R67, R67, 0x1000, RZ ;  /* 0x0000100043437824 */ /* 0x000fe200078e00ff */
[----:B------:R-:W-:Y:S02]  /*05b0*/  LOP3.LUT R60, R11, 0x60, R60, 0x1e, !PT ;  /* 0x000000600b3c7812 */ /* 0x000fe400078e1e3c */
[----:B------:R-:W-:Y:S02]  /*05c0*/  LOP3.LUT R4, R57, 0x18, R5, 0xfe, !PT ;  /* 0x0000001839047812 */ /* 0x000fe400078efe05 */
[----:B------:R-:W-:Y:S02]  /*05d0*/  LOP3.LUT R11, R0, 0xff000, RZ, 0xc0, !PT ;  /* 0x000ff000000b7812 */ /* 0x000fe400078ec0ff */
[----:B------:R-:W-:Y:S02]  /*05e0*/  SGXT R7, R7, 0x1 ;  /* 0x000000010707781a */ /* 0x000fe40000000200 */
[----:B------:R-:W-:Y:S01]  /*05f0*/  LOP3.LUT R0, R58, R5, RZ, 0xfc, !PT ;  /* 0x000000053a007212 */ /* 0x000fe200078efcff */
[----:B------:R-:W-:Y:S01]  /*0600*/  IMAD.IADD R63, R2, 0x1, -R11 ;  /* 0x00000001023f7824 */ /* 0x000fe200078e0a0b */
[----:B------:R-:W-:-:S02]  /*0610*/  LEA.HI R8, R9, R3, RZ, 0xc ;  /* 0x0000000309087211 */ /* 0x000fc400078f60ff */
[----:B------:R-:W-:Y:S01]  /*0620*/  LEA.HI R9, R9, R4, RZ, 0xc ;  /* 0x0000000409097211 */ /* 0x000fe200078f60ff */
[----:B------:R-:W-:Y:S01]  /*0630*/  IMAD.SHL.U32 R63, R63, 0x1000, RZ ;  /* 0x000010003f3f7824 */ /* 0x000fe200078e00ff */
[----:B------:R-:W-:Y:S02]  /*0640*/  LEA.HI R6, R7, R0, RZ, 0x9 ;  /* 0x0000000007067211 */ /* 0x000fe400078f48ff */
[----:B------:R-:W-:Y:S02]  /*0650*/  LOP3.LUT R8, R8, 0xff000, RZ, 0xc0, !PT ;  /* 0x000ff00008087812 */ /* 0x000fe400078ec0ff */
[----:B------:R-:W-:Y:S02]  /*0660*/  LOP3.LUT R2, R58, 0x8, R5, 0xfe, !PT ;  /* 0x000000083a027812 */ /* 0x000fe400078efe05 */
[----:B------:R-:W-:Y:S01]  /*0670*/  LOP3.LUT R11, R9, 0xff000, RZ, 0xc0, !PT ;  /* 0x000ff000090b7812 */ /* 0x000fe200078ec0ff */
[----:B------:R-:W-:Y:S01]  /*0680*/  IMAD.IADD R65, R3, 0x1, -R8 ;  /* 0x0000000103417824 */ /* 0x000fe200078e0a08 */
[----:B------:R-:W-:-:S02]  /*0690*/  LOP3.LUT R9, R6, 0xffe00, RZ, 0xc0, !PT ;  /* 0x000ffe0006097812 */ /* 0x000fc400078ec0ff */
[----:B------:R-:W-:Y:S01]  /*06a0*/  LEA.HI R6, R7, R2, RZ, 0x9 ;  /* 0x0000000207067211 */ /* 0x000fe200078f48ff */
[----:B------:R-:W-:Y:S01]  /*06b0*/  IMAD.IADD R61, R4, 0x1, -R11 ;  /* 0x00000001043d7824 */ /* 0x000fe200078e0a0b */
[----:B------:R-:W-:Y:S01]  /*06c0*/  LOP3.LUT R3, R58, 0x10, R5, 0xfe, !PT ;  /* 0x000000103a037812 */ /* 0x000fe200078efe05 */
[----:B------:R-:W-:Y:S01]  /*06d0*/  IMAD.IADD R0, R0, 0x1, -R9 ;  /* 0x0000000100007824 */ /* 0x000fe200078e0a09 */
[----:B------:R-:W-:Y:S01]  /*06e0*/  LOP3.LUT R9, R6, 0xffe00, RZ, 0xc0, !PT ;  /* 0x000ffe0006097812 */ /* 0x000fe200078ec0ff */
[----:B------:R-:W-:Y:S01]  /*06f0*/  IMAD.SHL.U32 R61, R61, 0x1000, RZ ;  /* 0x000010003d3d7824 */ /* 0x000fe200078e00ff */
[----:B------:R-:W-:Y:S01]  /*0700*/  LEA.HI R8, R7, R3, RZ, 0x9 ;  /* 0x0000000307087211 */ /* 0x000fe200078f48ff */
[----:B------:R-:W-:Y:S01]  /*0710*/  IMAD.SHL.U32 R65, R65, 0x1000, RZ ;  /* 0x0000100041417824 */ /* 0x000fe200078e00ff */
[----:B------:R-:W-:Y:S01]  /*0720*/  LOP3.LUT R4, R58, 0x18, R5, 0xfe, !PT ;  /* 0x000000183a047812 */ /* 0x000fe200078efe05 */
[----:B------:R-:W-:Y:S01]  /*0730*/  IMAD.IADD R9, R2, 0x1, -R9 ;  /* 0x0000000102097824 */ /* 0x000fe200078e0a09 */
[----:B------:R-:W-:Y:S01]  /*0740*/  LOP3.LUT R8, R8, 0xffe00, RZ, 0xc0, !PT ;  /* 0x000ffe0008087812 */ /* 0x000fe200078ec0ff */
[----:B------:R-:W-:Y:S01]  /*0750*/  IMAD.SHL.U32 R37, R0, 0x1000, RZ ;  /* 0x0000100000257824 */ /* 0x000fe200078e00ff */
[----:B------:R-:W-:Y:S01]  /*0760*/  LEA.HI R10, R7, R4, RZ, 0x9 ;  /* 0x00000004070a7211 */ /* 0x000fe200078f48ff */
[----:B------:R-:W-:Y:S01]  /*0770*/  IMAD.SHL.U32 R39, R9, 0x1000, RZ ;  /* 0x0000100009277824 */ /* 0x000fe200078e00ff */
[--C-:B------:R-:W-:Y:S01]  /*0780*/  LOP3.LUT R2, R58, 0x28, R5.reuse, 0xfe, !PT ;  /* 0x000000283a027812 */ /* 0x100fe200078efe05 */
[----:B------:R-:W-:Y:S01]  /*0790*/  IMAD.IADD R8, R3, 0x1, -R8 ;  /* 0x0000000103087824 */ /* 0x000fe200078e0a08 */
[----:B------:R-:W-:Y:S01]  /*07a0*/  LOP3.LUT R11, R10, 0xffe00, RZ, 0xc0, !PT ;  /* 0x000ffe000a0b7812 */ /* 0x000fe200078ec0ff */
[----:B------:R-:W-:Y:S01]  /*07b0*/  IMAD.WIDE R28, R39, 0x2, RZ ;  /* 0x00000002271c7825 */ /* 0x000fe200078e02ff */
[----:B------:R-:W-:-:S02]  /*07c0*/  LOP3.LUT R6, R58, 0x20, R5, 0xfe, !PT ;  /* 0x000000203a067812 */ /* 0x000fc400078efe05 */
[C---:B------:R-:W-:Y:S01]  /*07d0*/  LEA.HI R3, R7.reuse, R2, RZ, 0x9 ;  /* 0x0000000207037211 */ /* 0x040fe200078f48ff */
[----:B------:R-:W-:Y:S01]  /*07e0*/  IMAD.IADD R11, R4, 0x1, -R11 ;  /* 0x00000001040b7824 */ /* 0x000fe200078e0a0b */
[----:B------:R-:W-:Y:S01]  /*07f0*/  LEA.HI R12, R7, R6, RZ, 0x9 ;  /* 0x00000006070c7211 */ /* 0x000fe200078f48ff */
[----:B------:R-:W-:Y:S01]  /*0800*/  IMAD.SHL.U32 R41, R8, 0x1000, RZ ;  /* 0x0000100008297824 */ /* 0x000fe200078e00ff */
[----:B------:R-:W-:Y:S01]  /*0810*/  LOP3.LUT R3, R3, 0xffe00, RZ, 0xc0, !PT ;  /* 0x000ffe0003037812 */ /* 0x000fe200078ec0ff */
[----:B------:R-:W-:Y:S01]  /*0820*/  IMAD.SHL.U32 R47, R11, 0x1000, RZ ;  /* 0x000010000b2f7824 */ /* 0x000fe200078e00ff */
[C-C-:B------:R-:W-:Y:S02]  /*0830*/  LOP3.LUT R4, R58.reuse, 0x30, R5.reuse, 0xfe, !PT ;  /* 0x000000303a047812 */ /* 0x140fe400078efe05 */
[----:B------:R-:W-:Y:S01]  /*0840*/  LOP3.LUT R5, R58, 0x38, R5, 0xfe, !PT ;  /* 0x000000383a057812 */ /* 0x000fe200078efe05 */
[----:B------:R-:W-:Y:S01]  /*0850*/  IMAD.IADD R35, R2, 0x1, -R3 ;  /* 0x0000000102237824 */ /* 0x000fe200078e0a03 */
[----:B------:R-:W-:Y:S01]  /*0860*/  LOP3.LUT R13, R12, 0xffe00, RZ, 0xc0, !PT ;  /* 0x000ffe000c0d7812 */ /* 0x000fe200078ec0ff */
[----:B------:R-:W-:Y:S01]  /*0870*/  IMAD.WIDE R24, R47, 0x2, RZ ;  /* 0x000000022f187825 */ /* 0x000fe200078e02ff */
[----:B------:R-:W-:-:S02]  /*0880*/  LEA.HI R2, R7, R4, RZ, 0x9 ;  /* 0x0000000407027211 */ /* 0x000fc400078f48ff */
[----:B------:R-:W-:Y:S01]  /*0890*/  LEA.HI R3, R7, R5, RZ, 0x9 ;  /* 0x0000000507037211 */ /* 0x000fe200078f48ff */
[----:B------:R-:W-:Y:S01]  /*08a0*/  IMAD.IADD R13, R6, 0x1, -R13 ;  /* 0x00000001060d7824 */ /* 0x000fe200078e0a0d */
[----:B------:R-:W-:Y:S01]  /*08b0*/  LOP3.LUT R7, R2, 0xffe00, RZ, 0xc0, !PT ;  /* 0x000ffe0002077812 */ /* 0x000fe200078ec0ff */
[----:B------:R-:W-:Y:S01]  /*08c0*/  IMAD.SHL.U32 R35, R35, 0x1000, RZ ;  /* 0x0000100023237824 */ /* 0x000fe200078e00ff */
[----:B------:R-:W-:Y:S01]  /*08d0*/  LOP3.LUT R6, R3, 0xffe00, RZ, 0xc0, !PT ;  /* 0x000ffe0003067812 */ /* 0x000fe200078ec0ff */
[----:B------:R-:W-:Y:S01]  /*08e0*/  IMAD.WIDE R2, R61, 0x2, RZ ;  /* 0x000000023d027825 */ /* 0x000fe200078e02ff */
[----:B------:R-:W-:Y:S02]  /*08f0*/  LOP3.LUT R43, R37, 0x78, R86, 0xf8, !PT ;  /* 0x00000078252b7812 */ /* 0x000fe400078ef856 */
[----:B------:R-:W-:Y:S01]  /*0900*/  LOP3.LUT R12, R23, R29, RZ, 0xfc, !PT ;  /* 0x0000001d170c7212 */ /* 0x000fe200078efcff */
[----:B------:R-:W-:Y:S01]  /*0910*/  IMAD.IADD R7, R4, 0x1, -R7 ;  /* 0x0000000104077824 */ /* 0x000fe200078e0a07 */
[----:B------:R-:W-:Y:S01]  /*0920*/  LOP3.LUT R20, R22, R2, RZ, 0xfc, !PT ;  /* 0x0000000216147212 */ /* 0x000fe200078efcff */
[----:B------:R-:W-:Y:S01]  /*0930*/  IMAD.IADD R6, R5, 0x1, -R6 ;  /* 0x0000000105067824 */ /* 0x000fe200078e0a06 */
[----:B------:R-:W-:Y:S01]  /*0940*/  LOP3.LUT R55, R23, R3, RZ, 0xfc, !PT ;  /* 0x0000000317377212 */ /* 0x000fe200078efcff */
[----:B------:R-:W-:Y:S01]  /*0950*/  IMAD.WIDE R4, R65, 0x2, RZ ;  /* 0x0000000241047825 */ /* 0x000fe200078e02ff */
[----:B------:R-:W-:-:S02]  /*0960*/  LOP3.LUT R29, R39, 0x78, R86, 0xf8, !PT ;  /* 0x00000078271d7812 */ /* 0x000fc400078ef856 */
[----:B------:R-:W-:Y:S01]  /*0970*/  LOP3.LUT R9, R23, R25, RZ, 0xfc, !PT ;  /* 0x0000001917097212 */ /* 0x000fe200078efcff */
[----:B------:R-:W-:Y:S01]  /*0980*/  IMAD.WIDE R2, R63, 0x2, RZ ;  /* 0x000000023f027825 */ /* 0x000fe200078e02ff */
[----:B------:R-:W-:Y:S02]  /*0990*/  LOP3.LUT R18, R22, R4, RZ, 0xfc, !PT ;  /* 0x0000000416127212 */ /* 0x000fe400078efcff */
[----:B------:R-:W-:Y:S01]  /*09a0*/  LOP3.LUT R53, R23, R5, RZ, 0xfc, !PT ;  /* 0x0000000517357212 */ /* 0x000fe200078efcff */
[----:B------:R-:W-:Y:S01]  /*09b0*/  IMAD.SHL.U32 R31, R6, 0x1000, RZ ;  /* 0x00001000061f7824 */ /* 0x000fe200078e00ff */
[C---:B------:R-:W-:Y:S01]  /*09c0*/  LOP3.LUT R19, R22.reuse, R2, RZ, 0xfc, !PT ;  /* 0x0000000216137212 */ /* 0x040fe200078efcff */
[----:B------:R-:W-:Y:S01]  /*09d0*/  IMAD.WIDE R4, R67, 0x2, RZ ;  /* 0x0000000243047825 */ /* 0x000fe200078e02ff */
[----:B------:R-:W-:Y:S02]  /*09e0*/  LOP3.LUT R51, R23, R3, RZ, 0xfc, !PT ;  /* 0x0000000317337212 */ /* 0x000fe400078efcff */
[----:B------:R-:W-:Y:S01]  /*09f0*/  LEA R44, P0, R43, c[0x0][0x160], 0x1 ;  /* 0x000058002b2c7a11 */ /* 0x000fe200078008ff */
[----:B------:R-:W-:Y:S01]  /*0a00*/  IMAD.WIDE R2, R31, 0x2, RZ ;  /* 0x000000021f027825 */ /* 0x000fe200078e02ff */
[----:B------:R-:W-:-:S02]  /*0a10*/  LOP3.LUT R17, R22, R4, RZ, 0xfc, !PT ;  /* 0x0000000416117212 */ /* 0x000fc400078efcff */
[----:B------:R-:W-:Y:S01]  /*0a20*/  LOP3.LUT R49, R23, R5, RZ, 0xfc, !PT ;  /* 0x0000000517317212 */ /* 0x000fe200078efcff */
[----:B------:R-:W-:Y:S01]  /*0a30*/  IMAD.SHL.U32 R33, R7, 0x1000, RZ ;  /* 0x0000100007217824 */ /* 0x000fe200078e00ff */
[C---:B------:R-:W-:Y:S01]  /*0a40*/  LOP3.LUT R16, R22.reuse, R2, RZ, 0xfc, !PT ;  /* 0x0000000216107212 */ /* 0x040fe200078efcff */
[----:B------:R-:W-:Y:S01]  /*0a50*/  IMAD.SHL.U32 R69, R13, 0x1000, RZ ;  /* 0x000010000d457824 */ /* 0x000fe200078e00ff */
[----:B------:R-:W-:Y:S01]  /*0a60*/  LOP3.LUT R15, R23, R3, RZ, 0xfc, !PT ;  /* 0x00000003170f7212 */ /* 0x000fe200078efcff */
[----:B------:R-:W-:Y:S01]  /*0a70*/  IMAD.WIDE R4, R33, 0x2, RZ ;  /* 0x0000000221047825 */ /* 0x000fe200078e02ff */
[----:B------:R-:W-:Y:S02]  /*0a80*/  SHF.R.S32.HI R30, RZ, 0x1f, R39 ;  /* 0x0000001fff1e7819 */ /* 0x000fe40000011427 */
[----:B------:R-:W-:Y:S01]  /*0a90*/  LEA R42, P1, R29, c[0x0][0x160], 0x1 ;  /* 0x000058001d2a7a11 */ /* 0x000fe200078208ff */
[----:B------:R-:W-:Y:S01]  /*0aa0*/  IMAD.WIDE R2, R35, 0x2, RZ ;  /* 0x0000000223027825 */ /* 0x000fe200078e02ff */
[----:B------:R-:W-:-:S02]  /*0ab0*/  LOP3.LUT R14, R22, R4, RZ, 0xfc, !PT ;  /* 0x00000004160e7212 */ /* 0x000fc400078efcff */
[----:B------:R-:W-:Y:S01]  /*0ac0*/  LOP3.LUT R13, R23, R5, RZ, 0xfc, !PT ;  /* 0x00000005170d7212 */ /* 0x000fe200078efcff */
[----:B------:R-:W-:Y:S01]  /*0ad0*/  IMAD.WIDE R6, R69, 0x2, RZ ;  /* 0x0000000245067825 */ /* 0x000fe200078e02ff */
[C---:B------:R-:W-:Y:S02]  /*0ae0*/  LOP3.LUT R10, R22.reuse, R2, RZ, 0xfc, !PT ;  /* 0x00000002160a7212 */ /* 0x040fe400078efcff */
[----:B------:R-:W-:Y:S01]  /*0af0*/  LOP3.LUT R4, R23, R3, RZ, 0xfc, !PT ;  /* 0x0000000317047212 */ /* 0x000fe200078efcff */
[----:B------:R-:W-:Y:S01]  /*0b00*/  IMAD.WIDE R2, R41, 0x2, RZ ;  /* 0x0000000229027825 */ /* 0x000fe200078e02ff */
[C---:B------:R-:W-:Y:S02]  /*0b10*/  LOP3.LUT R8, R22.reuse, R6, RZ, 0xfc, !PT ;  /* 0x0000000616087212 */ /* 0x040fe400078efcff */
[----:B------:R-:W-:Y:S01]  /*0b20*/  LOP3.LUT R6, R23, R7, RZ, 0xfc, !PT ;  /* 0x0000000717067212 */ /* 0x000fe200078efcff */
[----:B------:R-:W-:Y:S01]  /*0b30*/  IMAD.WIDE R26, R43, R48, c[0x0][0x160] ;  /* 0x000058002b1a7625 */ /* 0x000fe200078e0230 */
[----:B------:R-:W-:-:S02]  /*0b40*/  LOP3.LUT R7, R22, R24, RZ, 0xfc, !PT ;  /* 0x0000001816077212 */ /* 0x000fc400078efcff */
[----:B------:R-:W-:Y:S01]  /*0b50*/  LOP3.LUT R11, R23, R3, RZ, 0xfc, !PT ;  /* 0x00000003170b7212 */ /* 0x000fe200078efcff */
[----:B------:R-:W-:Y:S01]  /*0b60*/  IMAD.WIDE R24, R37, 0x2, RZ ;  /* 0x0000000225187825 */ /* 0x000fe200078e02ff */
[C---:B------:R-:W-:Y:S01]  /*0b70*/  LOP3.LUT R3, R22.reuse, R28, RZ, 0xfc, !PT ;  /* 0x0000001c16037212 */ /* 0x040fe200078efcff */
[----:B------:R1:W-:Y:S01]  /*0b80*/  LDGSTS.E.BYPASS.128 [R84], [R26.64] ;  /* 0x000000001a547fae */ /* 0x0003e2000b901c4c */
[----:B------:R-:W-:Y:S02]  /*0b90*/  SHF.R.S32.HI R28, RZ, 0x1f, R37 ;  /* 0x0000001fff1c7819 */ /* 0x000fe40000011425 */
[----:B------:R-:W-:Y:S02]  /*0ba0*/  LOP3.LUT R37, R41, 0x78, R86, 0xf8, !PT ;  /* 0x0000007829257812 */ /* 0x000fe400078ef856 */
[C---:B------:R-:W-:Y:S02]  /*0bb0*/  LOP3.LUT R2, R22.reuse, R2, RZ, 0xfc, !PT ;  /* 0x0000000216027212 */ /* 0x040fe400078efcff */
[----:B------:R-:W-:-:S02]  /*0bc0*/  LOP3.LUT R5, R22, R24, RZ, 0xfc, !PT ;  /* 0x0000001816057212 */ /* 0x000fc400078efcff */
[----:B------:R-:W-:Y:S01]  /*0bd0*/  LOP3.LUT R0, R23, R25, RZ, 0xfc, !PT ;  /* 0x0000001917007212 */ /* 0x000fe200078efcff */
[-C--:B------:R-:W-:Y:S01]  /*0be0*/  IMAD.WIDE R22, R29, R48.reuse, c[0x0][0x160] ;  /* 0x000058001d167625 */ /* 0x080fe200078e0230 */
[----:B------:R-:W-:Y:S02]  /*0bf0*/  LEA.HI.X R45, R43, c[0x0][0x164], R28, 0x1, P0 ;  /* 0x000059002b2d7a11 */ /* 0x000fe400000f0c1c */
[--C-:B-1----:R-:W-:Y:S01]  /*0c00*/  LOP3.LUT R27, R47, 0x78, R86.reuse, 0xf8, !PT ;  /* 0x000000782f1b7812 */ /* 0x102fe200078ef856 */
[----:B------:R-:W-:Y:S01]  /*0c10*/  IMAD.WIDE R24, R37, R48, c[0x0][0x160] ;  /* 0x0000580025187625 */ /* 0x000fe200078e0230 */
[----:B------:R-:W-:Y:S01]  /*0c20*/  SHF.R.S32.HI R26, RZ, 0x1f, R47 ;  /* 0x0000001fff1a7819 */ /* 0x000fe2000001142f */
[----:B------:R1:W-:Y:S01]  /*0c30*/  LDGSTS.E.BYPASS.128 [R84+0x800], [R22.64] ;  /* 0x0080000016547fae */ /* 0x0003e2000b901c4c */
[----:B------:R-:W-:Y:S02]  /*0c40*/  LOP3.LUT R47, R69, 0x78, R86, 0xf8, !PT ;  /* 0x00000078452f7812 */ /* 0x000fe400078ef856 */
[----:B------:R-:W-:Y:S01]  /*0c50*/  SHF.R.S32.HI R32, RZ, 0x1f, R41 ;  /* 0x0000001fff207819 */ /* 0x000fe20000011429 */
[----:B------:R2:W-:Y:S01]  /*0c60*/  LDGSTS.E.BYPASS.128 [R84+0x1000], [R24.64] ;  /* 0x0100000018547fae */ /* 0x0005e2000b901c4c */
[----:B------:R-:W-:-:S02]  /*0c70*/  LEA R40, P2, R37, c[0x0][0x160], 0x1 ;  /* 0x0000580025287a11 */ /* 0x000fc400078408ff */
[----:B------:R-:W-:Y:S02]  /*0c80*/  LEA.HI.X R43, R29, c[0x0][0x164], R30, 0x1, P1 ;  /* 0x000059001d2b7a11 */ /* 0x000fe400008f0c1e */
[----:B------:R-:W-:Y:S02]  /*0c90*/  SHF.R.S32.HI R28, RZ, 0x1f, R69 ;  /* 0x0000001fff1c7819 */ /* 0x000fe40000011445 */
[----:B------:R-:W-:Y:S02]  /*0ca0*/  LEA R38, P0, R27, c[0x0][0x160], 0x1 ;  /* 0x000058001b267a11 */ /* 0x000fe400078008ff */
[----:B------:R-:W-:Y:S02]  /*0cb0*/  LEA R36, P1, R47, c[0x0][0x160], 0x1 ;  /* 0x000058002f247a11 */ /* 0x000fe400078208ff */
[--C-:B------:R-:W-:Y:S01]  /*0cc0*/  LOP3.LUT R29, R35, 0x78, R86.reuse, 0xf8, !PT ;  /* 0x00000078231d7812 */ /* 0x100fe200078ef856 */
[----:B--2---:R-:W-:Y:S01]  /*0cd0*/  IMAD.WIDE R24, R27, R48, c[0x0][0x160] ;  /* 0x000058001b187625 */ /* 0x004fe200078e0230 */
[----:B------:R-:W-:-:S02]  /*0ce0*/  LOP3.LUT R69, R33, 0x78, R86, 0xf8, !PT ;  /* 0x0000007821457812 */ /* 0x000fc400078ef856 */
[----:B------:R-:W-:Y:S01]  /*0cf0*/  LEA.HI.X R41, R37, c[0x0][0x164], R32, 0x1, P2 ;  /* 0x0000590025297a11 */ /* 0x000fe200010f0c20 */
[-C--:B-1----:R-:W-:Y:S01]  /*0d00*/  IMAD.WIDE R22, R29, R48.reuse, c[0x0][0x160] ;  /* 0x000058001d167625 */ /* 0x082fe200078e0230 */
[----:B------:R-:W-:Y:S01]  /*0d10*/  LEA.HI.X R39, R27, c[0x0][0x164], R26, 0x1, P0 ;  /* 0x000059001b277a11 */ /* 0x000fe200000f0c1a */
[----:B------:R1:W-:Y:S01]  /*0d20*/  LDGSTS.E.BYPASS.128 [R84+0x1800], [R24.64] ;  /* 0x0180000018547fae */ /* 0x0003e2000b901c4c */
[C---:B------:R-:W-:Y:S01]  /*0d30*/  LEA.HI.X R37, R47.reuse, c[0x0][0x164], R28, 0x1, P1 ;  /* 0x000059002f257a11 */ /* 0x040fe200008f0c1c */
[-C--:B------:R-:W-:Y:S01]  /*0d40*/  IMAD.WIDE R46, R47, R48.reuse, c[0x0][0x160] ;  /* 0x000058002f2e7625 */ /* 0x080fe200078e0230 */
[----:B------:R-:W-:Y:S02]  /*0d50*/  SHF.R.S32.HI R50, RZ, 0x1f, R35 ;  /* 0x0000001fff327819 */ /* 0x000fe40000011423 */
[----:B------:R-:W-:Y:S01]  /*0d60*/  SHF.R.S32.HI R52, RZ, 0x1f, R33 ;  /* 0x0000001fff347819 */ /* 0x000fe20000011421 */
[----:B------:R-:W-:Y:S01]  /*0d70*/  IMAD.WIDE R26, R69, R48, c[0x0][0x160] ;  /* 0x00005800451a7625 */ /* 0x000fe200078e0230 */
[----:B------:R-:W-:Y:S01]  /*0d80*/  LEA R34, P0, R29, c[0x0][0x160], 0x1 ;  /* 0x000058001d227a11 */ /* 0x000fe200078008ff */
[----:B------:R2:W-:Y:S01]  /*0d90*/  LDGSTS.E.BYPASS.128 [R84+0x2000], [R46.64] ;  /* 0x020000002e547fae */ /* 0x0005e2000b901c4c */
[----:B------:R-:W-:-:S02]  /*0da0*/  LEA R32, P1, R69, c[0x0][0x160], 0x1 ;  /* 0x0000580045207a11 */ /* 0x000fc400078208ff */
[----:B------:R-:W-:Y:S01]  /*0db0*/  LOP3.LUT R71, R31, 0x78, R86, 0xf8, !PT ;  /* 0x000000781f477812 */ /* 0x000fe200078ef856 */
[----:B------:R3:W-:Y:S01]  /*0dc0*/  LDGSTS.E.BYPASS.128 [R84+0x2800], [R22.64] ;  /* 0x0280000016547fae */ /* 0x0007e2000b901c4c */
[----:B------:R-:W-:Y:S02]  /*0dd0*/  LEA.HI.X R35, R29, c[0x0][0x164], R50, 0x1, P0 ;  /* 0x000059001d237a11 */ /* 0x000fe400000f0c32 */
[----:B------:R-:W-:Y:S01]  /*0de0*/  LEA.HI.X R33, R69, c[0x0][0x164], R52, 0x1, P1 ;  /* 0x0000590045217a11 */ /* 0x000fe200008f0c34 */
[----:B------:R4:W-:Y:S01]  /*0df0*/  LDGSTS.E.BYPASS.128 [R84+0x3000], [R26.64] ;  /* 0x030000001a547fae */ /* 0x0009e2000b901c4c */
[--C-:B------:R-:W-:Y:S01]  /*0e00*/  LOP3.LUT R69, R67, 0x78, R86.reuse, 0xf8, !PT ;  /* 0x0000007843457812 */ /* 0x100fe200078ef856 */
[----:B------:R-:W-:Y:S01]  /*0e10*/  IMAD.WIDE R28, R71, R48, c[0x0][0x160] ;  /* 0x00005800471c7625 */ /* 0x000fe200078e0230 */
[----:B------:R-:W-:Y:S02]  /*0e20*/  SHF.R.S32.HI R50, RZ, 0x1f, R67 ;  /* 0x0000001fff327819 */ /* 0x000fe40000011443 */
[----:B------:R-:W-:-:S02]  /*0e30*/  LOP3.LUT R67, R63, 0x78, R86, 0xf8, !PT ;  /* 0x000000783f437812 */ /* 0x000fc400078ef856 */
[----:B------:R-:W-:Y:S01]  /*0e40*/  SHF.R.S32.HI R54, RZ, 0x1f, R31 ;  /* 0x0000001fff367819 */ /* 0x000fe2000001141f */
[----:B------:R3:W-:Y:S01]  /*0e50*/  LDGSTS.E.BYPASS.128 [R84+0x3800], [R28.64] ;  /* 0x038000001c547fae */ /* 0x0007e2000b901c4c */
[----:B------:R-:W-:Y:S02]  /*0e60*/  LEA R30, P2, R71, c[0x0][0x160], 0x1 ;  /* 0x00005800471e7a11 */ /* 0x000fe400078408ff */
[----:B--2---:R-:W-:Y:S01]  /*0e70*/  LOP3.LUT R47, R61, 0x78, R86, 0xf8, !PT ;  /* 0x000000783d2f7812 */ /* 0x004fe200078ef856 */
[----:B------:R-:W0:Y:S01]  /*0e80*/  LDGDEPBAR ;  /* 0x00000000000079af */ /* 0x000e220000000000 */
[----:B-1----:R-:W-:Y:S02]  /*0e90*/  LEA R24, P0, R69, c[0x0][0x168], 0x1 ;  /* 0x00005a0045187a11 */ /* 0x002fe400078008ff */
[----:B------:R-:W-:Y:S02]  /*0ea0*/  SHF.R.S32.HI R52, RZ, 0x1f, R63 ;  /* 0x0000001fff347819 */ /* 0x000fe4000001143f */
[----:B----4-:R-:W-:-:S02]  /*0eb0*/  LEA R26, P1, R67, c[0x0][0x168], 0x1 ;  /* 0x00005a00431a7a11 */ /* 0x010fc400078208ff */
[----:B------:R-:W-:Y:S02]  /*0ec0*/  LEA.HI.X R31, R71, c[0x0][0x164], R54, 0x1, P2 ;  /* 0x00005900471f7a11 */ /* 0x000fe400010f0c36 */
[----:B------:R-:W-:Y:S02]  /*0ed0*/  LOP3.LUT R63, R65, 0x78, R86, 0xf8, !PT ;  /* 0x00000078413f7812 */ /* 0x000fe400078ef856 */
[----:B------:R-:W-:Y:S02]  /*0ee0*/  SHF.R.S32.HI R46, RZ, 0x1f, R61 ;  /* 0x0000001fff2e7819 */ /* 0x000fe4000001143d */
[----:B---3--:R-:W-:Y:S02]  /*0ef0*/  LEA R22, P2, R47, c[0x0][0x168], 0x1 ;  /* 0x00005a002f167a11 */ /* 0x008fe400078408ff */
[C---:B------:R-:W-:Y:S01]  /*0f00*/  LEA.HI.X R25, R69.reuse, c[0x0][0x16c], R50, 0x1, P0 ;  /* 0x00005b0045197a11 */ /* 0x040fe200000f0c32 */
[----:B------:R-:W-:Y:S01]  /*0f10*/  IMAD.WIDE R68, R69, R48, c[0x0][0x168] ;  /* 0x00005a0045447625 */ /* 0x000fe200078e0230 */
[----:B------:R-:W-:-:S02]  /*0f20*/  LEA.HI.X R27, R67, c[0x0][0x16c], R52, 0x1, P1 ;  /* 0x00005b00431b7a11 */ /* 0x000fc400008f0c34 */
[----:B------:R-:W-:Y:S01]  /*0f30*/  SHF.R.S32.HI R54, RZ, 0x1f, R65 ;  /* 0x0000001fff367819 */ /* 0x000fe20000011441 */
[-C--:B------:R-:W-:Y:S01]  /*0f40*/  IMAD.WIDE R66, R67, R48.reuse, c[0x0][0x168] ;  /* 0x00005a0043427625 */ /* 0x080fe200078e0230 */
[----:B------:R-:W-:Y:S01]  /*0f50*/  LEA.HI.X R23, R47, c[0x0][0x16c], R46, 0x1, P2 ;  /* 0x00005b002f177a11 */ /* 0x000fe200010f0c2e */
[----:B------:R1:W-:Y:S01]  /*0f60*/  LDGSTS.E.BYPASS.128 [R84+0x10000], [R68.64] ;  /* 0x1000000044547fae */ /* 0x0003e2000b901c4c */
[C---:B------:R-:W-:Y:S01]  /*0f70*/  LEA R28, P0, R63.reuse, c[0x0][0x168], 0x1 ;  /* 0x00005a003f1c7a11 */ /* 0x040fe200078008ff */
[CC--:B------:R-:W-:Y:S01]  /*0f80*/  IMAD.WIDE R64, R63.reuse, R48.reuse, c[0x0][0x168] ;  /* 0x00005a003f407625 */ /* 0x0c0fe200078e0230 */
[----:B------:R-:W-:Y:S01]  /*0f90*/  IADD3 R20, P4, R20, c[0x0][0x168], RZ ;  /* 0x00005a0014147a10 */ /* 0x000fe20007f9e0ff */
[----:B------:R2:W-:Y:S01]  /*0fa0*/  LDGSTS.E.BYPASS.128 [R84+0x10800], [R66.64] ;  /* 0x1080000042547fae */ /* 0x0005e2000b901c4c */
[----:B------:R-:W-:Y:S01]  /*0fb0*/  LEA.HI.X R29, R63, c[0x0][0x16c], R54, 0x1, P0 ;  /* 0x00005b003f1d7a11 */ /* 0x000fe200000f0c36 */
[----:B------:R-:W-:Y:S01]  /*0fc0*/  IMAD.WIDE R46, R47, R48, c[0x0][0x168] ;  /* 0x00005a002f2e7625 */ /* 0x000fe200078e0230 */
[----:B------:R-:W-:Y:S01]  /*0fd0*/  IADD3 R18, P0, R18, c[0x0][0x168], RZ ;  /* 0x00005a0012127a10 */ /* 0x000fe20007f1e0ff */
[----:B------:R3:W-:Y:S01]  /*0fe0*/  LDGSTS.E.BYPASS.128 [R84+0x11000], [R64.64] ;  /* 0x1100000040547fae */ /* 0x0007e2000b901c4c */
[----:B------:R-:W-:-:S02]  /*0ff0*/  IADD3 R19, P3, R19, c[0x0][0x168], RZ ;  /* 0x00005a0013137a10 */ /* 0x000fc40007f7e0ff */
[----:B------:R-:W-:Y:S01]  /*1000*/  IADD3 R56, P5, R20, 0x400, RZ ;  /* 0x0000040014387810 */ /* 0x000fe20007fbe0ff */
[----:B------:R4:W-:Y:S01]  /*1010*/  LDGSTS.E.BYPASS.128 [R84+0x11800], [R46.64] ;  /* 0x118000002e547fae */ /* 0x0009e2000b901c4c */
[----:B------:R-:W-:Y:S02]  /*1020*/  IADD3 R17, P1, R17, c[0x0][0x168], RZ ;  /* 0x00005a0011117a10 */ /* 0x000fe40007f3e0ff */
[----:B------:R-:W-:Y:S01]  /*1030*/  IADD3 R54, P2, R18, 0x400, RZ ;  /* 0x0000040012367810 */ /* 0x000fe20007f5e0ff */
[----:B------:R-:W0:Y:S04]  /*1040*/  LDGDEPBAR ;  /* 0x00000000000079af */ /* 0x000e280000000000 */
[----:B------:R-:W-:Y:S01]  /*1050*/  BAR.SYNC.DEFER_BLOCKING 0x0 ;  /* 0x0000000000007b1d */ /* 0x000fe20000010000 */
[----:B------:R-:W-:-:S02]  /*1060*/  IADD3 R52, P6, R19, 0x400, RZ ;  /* 0x0000040013347810 */ /* 0x000fc40007fde0ff */
[----:B------:R-:W-:Y:S02]  /*1070*/  IADD3.X R55, RZ, c[0x0][0x16c], R55, P5, P4 ;  /* 0x00005b00ff377a10 */ /* 0x000fe40002fe8437 */
[----:B------:R-:W-:Y:S02]  /*1080*/  IADD3 R16, P5, R16, c[0x0][0x160], RZ ;  /* 0x0000580010107a10 */ /* 0x000fe40007fbe0ff */
[----:B------:R-:W-:Y:S02]  /*1090*/  IADD3 R50, P4, R17, 0x400, RZ ;  /* 0x0000040011327810 */ /* 0x000fe40007f9e0ff */
[----:B------:R-:W-:Y:S02]  /*10a0*/  IADD3.X R53, RZ, c[0x0][0x16c], R53, P2, P0 ;  /* 0x00005b00ff357a10 */ /* 0x000fe400017e0435 */
[----:B------:R-:W-:Y:S02]  /*10b0*/  IADD3.X R51, RZ, c[0x0][0x16c], R51, P6, P3 ;  /* 0x00005b00ff337a10 */ /* 0x000fe400037e6433 */
[----:B------:R-:W-:-:S02]  /*10c0*/  IADD3 R14, P2, R14, c[0x0][0x160], RZ ;  /* 0x000058000e0e7a10 */ /* 0x000fc40007f5e0ff */
[----:B------:R-:W-:Y:S02]  /*10d0*/  IADD3 R48, P6, R16, 0x400, RZ ;  /* 0x0000040010307810 */ /* 0x000fe40007fde0ff */
[----:B------:R-:W-:Y:S02]  /*10e0*/  IADD3 R17, P0, R10, c[0x0][0x160], RZ ;  /* 0x000058000a117a10 */ /* 0x000fe40007f1e0ff */
[----:B-1----:R-:W-:Y:S02]  /*10f0*/  LOP3.LUT R68, R21, 0x30, R86, 0xf8, !PT ;  /* 0x0000003015447812 */ /* 0x002fe400078ef856 */
[----:B------:R-:W-:Y:S02]  /*1100*/  IADD3.X R49, RZ, c[0x0][0x16c], R49, P4, P1 ;  /* 0x00005b00ff317a10 */ /* 0x000fe400027e2431 */
[----:B------:R-:W-:Y:S01]  /*1110*/  IADD3 R16, P1, R7, c[0x0][0x160], RZ ;  /* 0x0000580007107a10 */ /* 0x000fe20007f3e0ff */
[----:B------:R-:W-:Y:S01]  /*1120*/  @!PT LDS RZ, [RZ] ;  /* 0x00000000fffff984 */ /* 0x000fe20000000800 */
[----:B------:R-:W-:Y:S01]  /*1130*/  @!PT LDS RZ, [RZ] ;  /* 0x00000000fffff984 */ /* 0x000fe20000000800 */
[----:B------:R-:W-:Y:S01]  /*1140*/  @!PT LDS RZ, [RZ] ;  /* 0x00000000fffff984 */ /* 0x000fe20000000800 */
[----:B------:R4:W-:Y:S01]  /*1150*/  LDGSTS.E.BYPASS.128 [R84+0x4000], [R44.64+0x100] ;  /* 0x040001002c547fae */ /* 0x0009e2000b901c4c */
[----:B------:R-:W-:-:S02]  /*1160*/  IADD3 R14, P4, R14, 0x400, RZ ;  /* 0x000004000e0e7810 */ /* 0x000fc40007f9e0ff */
[----:B------:R-:W-:Y:S01]  /*1170*/  IADD3.X R15, RZ, c[0x0][0x164], R15, P6, P5 ;  /* 0x00005900ff0f7a10 */ /* 0x000fe200037ea40f */
[----:B------:R1:W-:Y:S01]  /*1180*/  LDGSTS.E.BYPASS.128 [R84+0x4800], [R42.64+0x100] ;  /* 0x048001002a547fae */ /* 0x0003e2000b901c4c */
[----:B------:R-:W-:Y:S02]  /*1190*/  IADD3 R7, P5, R2, c[0x0][0x160], RZ ;  /* 0x0000580002077a10 */ /* 0x000fe40007fbe0ff */
[----:B------:R-:W-:Y:S01]  /*11a0*/  IADD3 R10, P3, R8, c[0x0][0x160], RZ ;  /* 0x00005800080a7a10 */ /* 0x000fe20007f7e0ff */
[----:B------:R1:W-:Y:S01]  /*11b0*/  LDGSTS.E.BYPASS.128 [R84+0x5000], [R40.64+0x100] ;  /* 0x0500010028547fae */ /* 0x0003e2000b901c4c */
[----:B------:R-:W-:Y:S02]  /*11c0*/  IADD3 R2, P6, R17, 0x400, RZ ;  /* 0x0000040011027810 */ /* 0x000fe40007fde0ff */
[----:B------:R-:W-:Y:S01]  /*11d0*/  IADD3.X R13, RZ, c[0x0][0x164], R13, P4, P2 ;  /* 0x00005900ff0d7a10 */ /* 0x000fe200027e440d */
[----:B------:R1:W-:Y:S01]  /*11e0*/  LDGSTS.E.BYPASS.128 [R84+0x5800], [R38.64+0x100] ;  /* 0x0580010026547fae */ /* 0x0003e2000b901c4c */
[----:B------:R-:W-:-:S02]  /*11f0*/  IADD3 R8, P2, R3, c[0x0][0x160], RZ ;  /* 0x0000580003087a10 */ /* 0x000fc40007f5e0ff */
[----:B------:R-:W-:Y:S01]  /*1200*/  IADD3 R3, P4, R10, 0x400, RZ ;  /* 0x000004000a037810 */ /* 0x000fe20007f9e0ff */
[----:B------:R1:W-:Y:S01]  /*1210*/  LDGSTS.E.BYPASS.128 [R84+0x6000], [R36.64+0x100] ;  /* 0x0600010024547fae */ /* 0x0003e2000b901c4c */
[----:B------:R-:W-:Y:S02]  /*1220*/  IADD3.X R4, RZ, c[0x0][0x164], R4, P6, P0 ;  /* 0x00005900ff047a10 */ /* 0x000fe400037e0404 */
[----:B---3--:R-:W-:Y:S01]  /*1230*/  LOP3.LUT R65, R88, 0x7, R59, 0xf8, !PT ;  /* 0x0000000758417812 */ /* 0x008fe200078ef83b */
[----:B------:R3:W-:Y:S01]  /*1240*/  LDGSTS.E.BYPASS.128 [R84+0x6800], [R34.64+0x100] ;  /* 0x0680010022547fae */ /* 0x0007e2000b901c4c */
[----:B------:R-:W-:Y:S02]  /*1250*/  IADD3 R10, P0, R5, c[0x0][0x160], RZ ;  /* 0x00005800050a7a10 */ /* 0x000fe40007f1e0ff */
[----:B------:R-:W-:Y:S01]  /*1260*/  IADD3 R5, P6, R16, 0x400, RZ ;  /* 0x0000040010057810 */ /* 0x000fe20007fde0ff */
[----:B------:R1:W-:Y:S01]  /*1270*/  LDGSTS.E.BYPASS.128 [R84+0x7000], [R32.64+0x100] ;  /* 0x0700010020547fae */ /* 0x0003e2000b901c4c */
[----:B------:R-:W-:Y:S01]  /*1280*/  IMAD.SHL.U32 R64, R65, 0x80, RZ ;  /* 0x0000008041407824 */ /* 0x000fe200078e00ff */
[----:B------:R-:W-:-:S02]  /*1290*/  IADD3.X R6, RZ, c[0x0][0x164], R6, P4, P3 ;  /* 0x00005900ff067a10 */ /* 0x000fc400027e6406 */
[----:B------:R1:W-:Y:S01]  /*12a0*/  LDGSTS.E.BYPASS.128 [R84+0x7800], [R30.64+0x100] ;  /* 0x078001001e547fae */ /* 0x0003e2000b901c4c */
[----:B------:R-:W-:Y:S02]  /*12b0*/  IADD3.X R9, RZ, c[0x0][0x164], R9, P6, P1 ;  /* 0x00005900ff097a10 */ /* 0x000fe400037e2409 */
[----:B------:R-:W-:Y:S01]  /*12c0*/  IADD3 R7, P4, R7, 0x400, RZ ;  /* 0x0000040007077810 */ /* 0x000fe20007f9e0ff */
[----:B------:R-:W0:Y:S01]  /*12d0*/  LDGDEPBAR ;  /* 0x00000000000079af */ /* 0x000e220000000000 */
[----:B------:R-:W-:Y:S02]  /*12e0*/  IADD3 R8, P3, R8, 0x400, RZ ;  /* 0x0000040008087810 */ /* 0x000fe40007f7e0ff */
[----:B------:R-:W-:Y:S01]  /*12f0*/  IADD3 R10, P1, R10, 0x400, RZ ;  /* 0x000004000a0a7810 */ /* 0x000fe20007f3e0ff */
[----:B------:R1:W-:Y:S01]  /*1300*/  LDGSTS.E.BYPASS.128 [R84+0x12000], [R24.64+0x100] ;  /* 0x1200010018547fae */ /* 0x0003e2000b901c4c */
[----:B------:R-:W-:Y:S02]  /*1310*/  IADD3.X R11, RZ, c[0x0][0x164], R11, P4, P5 ;  /* 0x00005900ff0b7a10 */ /* 0x000fe400027ea40b */
[----:B------:R-:W-:Y:S01]  /*1320*/  IADD3.X R12, RZ, c[0x0][0x164], R12, P3, P2 ;  /* 0x00005900ff0c7a10 */ /* 0x000fe20001fe440c */
[----:B------:R1:W-:Y:S01]  /*1330*/  LDGSTS.E.BYPASS.128 [R84+0x12800], [R26.64+0x100] ;  /* 0x128001001a547fae */ /* 0x0003e2000b901c4c */
[----:B------:R-:W-:-:S03]  /*1340*/  IADD3.X R0, RZ, c[0x0][0x164], R0, P1, P0 ;  /* 0x00005900ff007a10 */ /* 0x000fc60000fe0400 */
[----:B------:R1:W-:Y:S04]  /*1350*/  LDGSTS.E.BYPASS.128 [R84+0x13000], [R28.64+0x100] ;  /* 0x130001001c547fae */ /* 0x0003e8000b901c4c */
[----:B------:R1:W-:Y:S04]  /*1360*/  LDGSTS.E.BYPASS.128 [R84+0x13800], [R22.64+0x100] ;  /* 0x1380010016547fae */ /* 0x0003e8000b901c4c */
[----:B------:R-:W0:Y:S04]  /*1370*/  LDGDEPBAR ;  /* 0x00000000000079af */ /* 0x000e280000000000 */
[----:B------:R-:W-:Y:S06]  /*1380*/  BAR.SYNC.DEFER_BLOCKING 0x0 ;  /* 0x0000000000007b1d */ /* 0x000fec0000010000 */
[----:B------:R-:W-:Y:S01]  /*1390*/  @!PT LDS RZ, [RZ] ;  /* 0x00000000fffff984 */ /* 0x000fe20000000800 */
[----:B------:R-:W-:Y:S01]  /*13a0*/  @!PT LDS RZ, [RZ] ;  /* 0x00000000fffff984 */ /* 0x000fe20000000800 */
[----:B------:R-:W-:Y:S01]  /*13b0*/  @!PT LDS RZ, [RZ] ;  /* 0x00000000fffff984 */ /* 0x000fe20000000800 */
[----:B------:R4:W-:Y:S04]  /*13c0*/  LDGSTS.E.BYPASS.128 [R84+0x8000], [R44.64+0x200] ;  /* 0x080002002c547fae */ /* 0x0009e8000b901c4c */
[----:B------:R1:W-:Y:S04]  /*13d0*/  LDGSTS.E.BYPASS.128 [R84+0x8800], [R42.64+0x200] ;  /* 0x088002002a547fae */ /* 0x0003e8000b901c4c */
[----:B------:R1:W-:Y:S04]  /*13e0*/  LDGSTS.E.BYPASS.128 [R84+0x9000], [R40.64+0x200] ;  /* 0x0900020028547fae */ /* 0x0003e8000b901c4c */
[----:B------:R1:W-:Y:S04]  /*13f0*/  LDGSTS.E.BYPASS.128 [R84+0x9800], [R38.64+0x200] ;  /* 0x0980020026547fae */ /* 0x0003e8000b901c4c */
[----:B------:R1:W-:Y:S04]  /*1400*/  LDGSTS.E.BYPASS.128 [R84+0xa000], [R36.64+0x200] ;  /* 0x0a00020024547fae */ /* 0x0003e8000b901c4c */
[----:B------:R3:W-:Y:S04]  /*1410*/  LDGSTS.E.BYPASS.128 [R84+0xa800], [R34.64+0x200] ;  /* 0x0a80020022547fae */ /* 0x0007e8000b901c4c */
[----:B------:R1:W-:Y:S04]  /*1420*/  LDGSTS.E.BYPASS.128 [R84+0xb000], [R32.64+0x200] ;  /* 0x0b00020020547fae */ /* 0x0003e8000b901c4c */
[----:B------:R1:W-:Y:S04]  /*1430*/  LDGSTS.E.BYPASS.128 [R84+0xb800], [R30.64+0x200] ;  /* 0x0b8002001e547fae */ /* 0x0003e8000b901c4c */
[----:B------:R-:W0:Y:S04]  /*1440*/  LDGDEPBAR ;  /* 0x00000000000079af */ /* 0x000e280000000000 */
[----:B------:R1:W-:Y:S04]  /*1450*/  LDGSTS.E.BYPASS.128 [R84+0x14000], [R24.64+0x200] ;  /* 0x1400020018547fae */ /* 0x0003e8000b901c4c */
[----:B------:R1:W-:Y:S04]  /*1460*/  LDGSTS.E.BYPASS.128 [R84+0x14800], [R26.64+0x200] ;  /* 0x148002001a547fae */ /* 0x0003e8000b901c4c */
        /* <DEDUP_REMOVED lines=11> */
[----:B------:R4:W-:Y:S01]  /*1520*/  LDGSTS.E.BYPASS.128 [R84+0xe000], [R36.64+0x300] ;  /* 0x0e00030024547fae */ /* 0x0009e2000b901c4c */
[----:B-1----:R-:W-:-:S03]  /*1530*/  CS2R R42, SRZ ;  /* 0x00000000002a7805 */ /* 0x002fc6000001ff00 */
[----:B------:R1:W-:Y:S01]  /*1540*/  LDGSTS.E.BYPASS.128 [R84+0xe800], [R34.64+0x300] ;  /* 0x0e80030022547fae */ /* 0x0003e2000b901c4c */
[----:B--2---:R-:W-:-:S03]  /*1550*/  CS2R R40, SRZ ;  /* 0x0000000000287805 */ /* 0x004fc6000001ff00 */
[----:B------:R2:W-:Y:S01]  /*1560*/  LDGSTS.E.BYPASS.128 [R84+0xf000], [R32.64+0x300] ;  /* 0x0f00030020547fae */ /* 0x0005e2000b901c4c */
[----:B---3--:R-:W-:-:S03]  /*1570*/  CS2R R38, SRZ ;  /* 0x0000000000267805 */ /* 0x008fc6000001ff00 */
[----:B------:R3:W-:Y:S01]  /*1580*/  LDGSTS.E.BYPASS.128 [R84+0xf800], [R30.64+0x300] ;  /* 0x0f8003001e547fae */ /* 0x0007e2000b901c4c */
[----:B----4-:R-:W-:-:S03]  /*1590*/  CS2R R36, SRZ ;  /* 0x0000000000247805 */ /* 0x010fc6000001ff00 */
[----:B------:R-:W0:Y:S01]  /*15a0*/  LDGDEPBAR ;  /* 0x00000000000079af */ /* 0x000e220000000000 */
[----:B-1----:R-:W-:-:S03]  /*15b0*/  CS2R R34, SRZ ;  /* 0x0000000000227805 */ /* 0x002fc6000001ff00 */
[----:B------:R1:W-:Y:S01]  /*15c0*/  LDGSTS.E.BYPASS.128 [R84+0x16000], [R24.64+0x300] ;  /* 0x1600030018547fae */ /* 0x0003e2000b901c4c */
[----:B--2---:R-:W-:-:S03]  /*15d0*/  CS2R R32, SRZ ;  /* 0x0000000000207805 */ /* 0x004fc6000001ff00 */
[----:B------:R2:W-:Y:S04]  /*15e0*/  LDGSTS.E.BYPASS.128 [R84+0x16800], [R26.64+0x300] ;  /* 0x168003001a547fae */ /* 0x0005e8000b901c4c */
[----:B------:R4:W-:Y:S04]  /*15f0*/  LDGSTS.E.BYPASS.128 [R84+0x17000], [R28.64+0x300] ;  /* 0x170003001c547fae */ /* 0x0009e8000b901c4c */
[----:B------:R3:W-:Y:S01]  /*1600*/  LDGSTS.E.BYPASS.128 [R84+0x17800], [R22.64+0x300] ;  /* 0x1780030016547fae */ /* 0x0007e2000b901c4c */
[----:B-1----:R-:W-:-:S03]  /*1610*/  CS2R R24, SRZ ;  /* 0x0000000000187805 */ /* 0x002fc6000001ff00 */
[----:B------:R-:W0:Y:S01]  /*1620*/  LDGDEPBAR ;  /* 0x00000000000079af */ /* 0x000e220000000000 */
[----:B--2---:R-:W-:Y:S01]  /*1630*/  CS2R R26, SRZ ;  /* 0x00000000001a7805 */ /* 0x004fe2000001ff00 */
[C---:B----4-:R-:W-:Y:S02]  /*1640*/  LOP3.LUT R28, R86.reuse, 0x38, RZ, 0xc0, !PT ;  /* 0x00000038561c7812 */ /* 0x050fe400078ec0ff */
[----:B---3--:R-:W-:Y:S02]  /*1650*/  LOP3.LUT R23, R86, 0x8, RZ, 0xc0, !PT ;  /* 0x0000000856177812 */ /* 0x008fe400078ec0ff */
[----:B------:R-:W-:Y:S02]  /*1660*/  SHF.R.U32.HI R22, RZ, 0x2, R85 ;  /* 0x00000002ff167819 */ /* 0x000fe40000011655 */
[----:B------:R-:W-:Y:S02]  /*1670*/  LOP3.LUT R29, R23, 0x50, RZ, 0xfc, !PT ;  /* 0x00000050171d7812 */ /* 0x000fe400078efcff */
[----:B------:R-:W-:-:S02]  /*1680*/  LOP3.LUT R76, R68, 0x30, R23, 0x1e, !PT ;  /* 0x00000030444c7812 */ /* 0x000fc400078e1e17 */
[--C-:B------:R-:W-:Y:S02]  /*1690*/  LOP3.LUT R68, R68, 0x70, R23.reuse, 0x1e, !PT ;  /* 0x0000007044447812 */ /* 0x100fe400078e1e17 */
[----:B------:R-:W-:Y:S02]  /*16a0*/  LOP3.LUT R23, R86, 0x10, R23, 0x2e, !PT ;  /* 0x0000001056177812 */ /* 0x000fe400078e2e17 */
[--C-:B------:R-:W-:Y:S02]  /*16b0*/  LOP3.LUT R29, R29, 0x10, R86.reuse, 0x78, !PT ;  /* 0x000000101d1d7812 */ /* 0x100fe400078e7856 */
[----:B------:R-:W-:Y:S02]  /*16c0*/  LOP3.LUT R22, R22, 0xf, R59, 0xf8, !PT ;  /* 0x0000000f16167812 */ /* 0x000fe400078ef83b */
[--C-:B------:R-:W-:Y:S02]  /*16d0*/  LOP3.LUT R80, R23, 0x20, R86.reuse, 0xf8, !PT ;  /* 0x0000002017507812 */ /* 0x100fe400078ef856 */
[----:B------:R-:W-:Y:S01]  /*16e0*/  LOP3.LUT R72, R29, 0x20, R86, 0xf8, !PT ;  /* 0x000000201d487812 */ /* 0x000fe200078ef856 */
[----:B------:R-:W-:Y:S01]  /*16f0*/  IMAD.SHL.U32 R83, R22, 0x80, RZ ;  /* 0x0000008016537824 */ /* 0x000fe200078e00ff */
[----:B------:R-:W-:-:S02]  /*1700*/  LOP3.LUT R80, R80, R21, RZ, 0x3c, !PT ;  /* 0x0000001550507212 */ /* 0x000fc400078e3cff */
[----:B------:R-:W-:Y:S02]  /*1710*/  LOP3.LUT R72, R72, R21, RZ, 0x3c, !PT ;  /* 0x0000001548487212 */ /* 0x000fe400078e3cff */
[----:B------:R-:W-:Y:S02]  /*1720*/  LOP3.LUT R74, R21, 0x40, R28, 0x1e, !PT ;  /* 0x00000040154a7812 */ /* 0x000fe400078e1e1c */
[C---:B------:R-:W-:Y:S02]  /*1730*/  LOP3.LUT R30, R28.reuse, 0x40, RZ, 0xfc, !PT ;  /* 0x000000401c1e7812 */ /* 0x040fe400078efcff */
[--C-:B------:R-:W-:Y:S02]  /*1740*/  LOP3.LUT R67, R28, 0x18, R59.reuse, 0x78, !PT ;  /* 0x000000181c437812 */ /* 0x100fe400078e783b */
[----:B------:R-:W-:Y:S02]  /*1750*/  LOP3.LUT R61, R30, 0x18, R59, 0x78, !PT ;  /* 0x000000181e3d7812 */ /* 0x000fe400078e783b */
[----:B------:R-:W-:-:S02]  /*1760*/  LOP3.LUT R81, R83, R82, RZ, 0xfc, !PT ;  /* 0x0000005253517212 */ /* 0x000fc400078efcff */
[-C--:B------:R-:W-:Y:S02]  /*1770*/  LOP3.LUT R77, R78, R83.reuse, RZ, 0xfc, !PT ;  /* 0x000000534e4d7212 */ /* 0x080fe400078efcff */
[-C--:B------:R-:W-:Y:S02]  /*1780*/  LOP3.LUT R75, R76, R83.reuse, RZ, 0xfc, !PT ;  /* 0x000000534c4b7212 */ /* 0x080fe400078efcff */
[-C--:B------:R-:W-:Y:S02]  /*1790*/  LOP3.LUT R73, R74, R83.reuse, RZ, 0xfc, !PT ;  /* 0x000000534a497212 */ /* 0x080fe400078efcff */
[-C--:B------:R-:W-:Y:S02]  /*17a0*/  LOP3.LUT R69, R70, R83.reuse, RZ, 0xfc, !PT ;  /* 0x0000005346457212 */ /* 0x080fe400078efcff */
[----:B------:R-:W-:Y:S02]  /*17b0*/  LOP3.LUT R66, R68, R83, RZ, 0xfc, !PT ;  /* 0x0000005344427212 */ /* 0x000fe400078efcff */
[----:B------:R-:W-:-:S02]  /*17c0*/  LOP3.LUT R63, R64, R67, RZ, 0xfc, !PT ;  /* 0x00000043403f7212 */ /* 0x000fc400078efcff */
[-C--:B------:R-:W-:Y:S02]  /*17d0*/  LOP3.LUT R79, R80, R83.reuse, RZ, 0xfc, !PT ;  /* 0x00000053504f7212 */ /* 0x080fe400078efcff */
[----:B------:R-:W-:Y:S02]  /*17e0*/  LOP3.LUT R71, R72, R83, RZ, 0xfc, !PT ;  /* 0x0000005348477212 */ /* 0x000fe400078efcff */
.L_x_0:
[----:B------:R-:W-:-:S04]  /*17f0*/  DEPBAR.LE SB0, 0x6 ;  /* 0x000081800000791a */ /* 0x000fc80000000000 */
[----:B------:R-:W-:Y:S01]  /*1800*/  UIADD3 UR9, UR9, 0x1, URZ ;  /* 0x0000000109097890 */ /* 0x000fe2000fffe03f */
[----:B------:R-:W-:Y:S01]  /*1810*/  IMAD.IADD R17, R67, 0x1, R64 ;  /* 0x0000000143117824 */ /* 0x000fe200078e0240 */
[----:B------:R-:W-:Y:S01]  /*1820*/  UIADD3 UR8, UR8, 0x1, URZ ;  /* 0x0000000108087890 */ /* 0x000fe2000fffe03f */
[----:B------:R-:W-:Y:S01]  /*1830*/  IMAD.IADD R16, R82, 0x1, R83 ;  /* 0x0000000152107824 */ /* 0x000fe200078e0253 */
[----:B------:R-:W-:Y:S02]  /*1840*/  UISETP.GE.AND UP0, UPT, UR9, 0x4, UPT ;  /* 0x000000040900788c */ /* 0x000fe4000bf06270 */
[----:B------:R-:W-:Y:S02]  /*1850*/  UISETP.GE.AND UP1, UPT, UR8, 0x4, UPT ;  /* 0x000000040800788c */ /* 0x000fe4000bf26270 */
[----:B------:R-:W-:Y:S02]  /*1860*/  USEL UR9, UR9, URZ, !UP0 ;  /* 0x0000003f09097287 */ /* 0x000fe4000c000000 */
[----:B------:R-:W-:-:S02]  /*1870*/  UISETP.GE.U32.AND UP0, UPT, UR4, 0x1c, UPT ;  /* 0x0000001c0400788c */ /* 0x000fc4000bf06070 */
[----:B------:R-:W-:Y:S02]  /*1880*/  USHF.L.U32 UR10, UR9, 0xe, URZ ;  /* 0x0000000e090a7899 */ /* 0x000fe4000800063f */
[----:B------:R-:W-:Y:S02]  /*1890*/  ULEA UR11, UR9, 0x10000, 0xd ;  /* 0x00010000090b7891 */ /* 0x000fe4000f8e683f */
[----:B------:R-:W-:Y:S02]  /*18a0*/  UISETP.GE.U32.AND.EX UP0, UPT, UR5, URZ, UPT, UP0 ;  /* 0x0000003f0500728c */ /* 0x000fe4000bf06100 */
[----:B------:R-:W-:Y:S01]  /*18b0*/  LEA R44, R81, UR10, 0x1 ;  /* 0x0000000a512c7c11 */ /* 0x000fe2000f8e08ff */
[----:B------:R-:W-:Y:S01]  /*18c0*/  BAR.SYNC.DEFER_BLOCKING 0x0 ;  /* 0x0000000000007b1d */ /* 0x000fe20000010000 */
[----:B------:R-:W-:Y:S01]  /*18d0*/  LEA R21, R63, UR11, 0x1 ;  /* 0x0000000b3f157c11 */ /* 0x000fe2000f8e08ff */
[----:B------:R-:W-:Y:S01]  /*18e0*/  USEL UR8, UR8, URZ, !UP1 ;  /* 0x0000003f08087287 */ /* 0x000fe2000c800000 */
[----:B------:R-:W-:Y:S01]  /*18f0*/  LEA R17, R17, UR11, 0x1 ;  /* 0x0000000b11117c11 */ /* 0x000fe2000f8e08ff */
[----:B------:R-:W-:Y:S01]  /*1900*/  UIADD3 UR4, UP1, UR4, 0x1, URZ ;  /* 0x0000000104047890 */ /* 0x000fe2000ff3e03f */
[----:B------:R-:W-:-:S02]  /*1910*/  LEA R89, R16, UR10, 0x1 ;  /* 0x0000000a10597c11 */ /* 0x000fc4000f8e08ff */
[----:B------:R-:W-:Y:S01]  /*1920*/  LEA R90, R62, UR11, 0x1 ;  /* 0x0000000b3e5a7c11 */ /* 0x000fe2000f8e08ff */
[----:B------:R-:W-:Y:S01]  /*1930*/  UIADD3.X UR5, URZ, UR5, URZ, UP1, !UPT ;  /* 0x000000053f057290 */ /* 0x000fe20008ffe43f */
[----:B------:R-:W-:Y:S02]  /*1940*/  LEA R91, R73, UR10, 0x1 ;  /* 0x0000000a495b7c11 */ /* 0x000fe4000f8e08ff */
[----:B------:R-:W-:Y:S01]  /*1950*/  PLOP3.LUT P0, PT, PT, PT, UP0, 0x80, 0x0 ;  /* 0x000000000000781c */ /* 0x000fe20003f0f008 */
[----:B------:R-:W-:Y:S01]  /*1960*/  IMAD R90, R65, 0x100, R90 ;  /* 0x00000100415a7824 */ /* 0x000fe200078e025a */
[----:B------:R-:W-:Y:S04]  /*1970*/  LDSM.16.M88.4 R44, [R44] ;  /* 0x000000002c2c783b */ /* 0x000fe80000000200 */
[----:B------:R-:W1:Y:S04]  /*1980*/  LDSM.16.M88.4 R20, [R21] ;  /* 0x000000001514783b */ /* 0x000e680000000200 */
[----:B------:R-:W2:Y:S04]  /*1990*/  LDSM.16.M88.4 R16, [R17+0x1000] ;  /* 0x001000001110783b */ /* 0x000ea80000000200 */
[----:B------:R3:W4:Y:S02]  /*19a0*/  LDSM.16.M88.4 R28, [R89+0x2000] ;  /* 0x00200000591c783b */ /* 0x0007240000000200 */
[----:B---3--:R-:W-:-:S05]  /*19b0*/  IMAD.IADD R89, R83, 0x1, R78 ;  /* 0x0000000153597824 */ /* 0x008fca00078e024e */
[----:B------:R-:W-:Y:S01]  /*19c0*/  LEA R89, R89, UR10, 0x1 ;  /* 0x0000000a59597c11 */ /* 0x000fe2000f8e08ff */
[C---:B-1----:R-:W-:Y:S08]  /*19d0*/  HMMA.16816.F32.BF16 R36, R44.reuse, R20, R36 ;  /* 0x000000142c24723c */ /* 0x042ff00000041824 */
[----:B--2---:R-:W-:Y:S07]  /*19e0*/  HMMA.16816.F32.BF16 R24, R44, R16, R24 ;  /* 0x000000102c18723c */ /* 0x004fee0000041818 */
[----:B------:R-:W-:Y:S01]  /*19f0*/  LEA R45, R79, UR10, 0x1 ;  /* 0x0000000a4f2d7c11 */ /* 0x000fe2000f8e08ff */
[C---:B----4-:R-:W-:Y:S05]  /*1a00*/  HMMA.16816.F32.BF16 R32, R28.reuse, R20, R32 ;  /* 0x000000141c20723c */ /* 0x050fea0000041820 */
[----:B------:R-:W1:Y:S02]  /*1a10*/  LDSM.16.M88.4 R44, [R45] ;  /* 0x000000002d2c783b */ /* 0x000e640000000200 */
[----:B------:R-:W-:Y:S01]  /*1a20*/  IMAD.IADD R20, R83, 0x1, R80 ;  /* 0x0000000153147824 */ /* 0x000fe200078e0250 */
[----:B------:R-:W-:Y:S04]  /*1a30*/  HMMA.16816.F32.BF16 R28, R28, R16, R40 ;  /* 0x000000101c1c723c */ /* 0x000fe80000041828 */
[----:B------:R-:W-:-:S05]  /*1a40*/  LEA R20, R20, UR10, 0x1 ;  /* 0x0000000a14147c11 */ /* 0x000fca000f8e08ff */
[----:B------:R-:W2:Y:S01]  /*1a50*/  LDSM.16.M88.4 R40, [R20+0x2000] ;  /* 0x002000001428783b */ /* 0x000ea20000000200 */
[C---:B-1----:R-:W-:Y:S08]  /*1a60*/  HMMA.16816.F32.BF16 R36, R44.reuse, R22, R36 ;  /* 0x000000162c24723c */ /* 0x042ff00000041824 */
[----:B------:R-:W-:Y:S07]  /*1a70*/  HMMA.16816.F32.BF16 R24, R44, R18, R24 ;  /* 0x000000122c18723c */ /* 0x000fee0000041818 */
[----:B------:R-:W-:Y:S01]  /*1a80*/  LEA R44, R77, UR10, 0x1 ;  /* 0x0000000a4d2c7c11 */ /* 0x000fe2000f8e08ff */
[C---:B--2---:R-:W-:Y:S01]  /*1a90*/  HMMA.16816.F32.BF16 R32, R40.reuse, R22, R32 ;  /* 0x000000162820723c */ /* 0x044fe20000041820 */
[----:B------:R-:W-:Y:S04]  /*1aa0*/  LDSM.16.M88.4 R20, [R90] ;  /* 0x000000005a14783b */ /* 0x000fe80000000200 */
[----:B------:R-:W1:Y:S03]  /*1ab0*/  LDSM.16.M88.4 R44, [R44] ;  /* 0x000000002c2c783b */ /* 0x000e660000000200 */
[----:B------:R-:W-:Y:S01]  /*1ac0*/  HMMA.16816.F32.BF16 R28, R40, R18, R28 ;  /* 0x00000012281c723c */ /* 0x000fe2000004181c */
[----:B------:R2:W3:Y:S04]  /*1ad0*/  LDSM.16.M88.4 R40, [R89+0x2000] ;  /* 0x002000005928783b */ /* 0x0004e80000000200 */
[----:B------:R4:W3:Y:S01]  /*1ae0*/  LDSM.16.M88.4 R16, [R90+0x1000] ;  /* 0x001000005a10783b */ /* 0x0008e20000000200 */
[----:B--2---:R-:W-:Y:S01]  /*1af0*/  IMAD.IADD R89, R83, 0x1, R74 ;  /* 0x0000000153597824 */ /* 0x004fe200078e024a */
[----:B----4-:R-:W-:-:S04]  /*1b00*/  LEA R90, R61, UR11, 0x1 ;  /* 0x0000000b3d5a7c11 */ /* 0x010fc8000f8e08ff */
[----:B------:R-:W-:Y:S01]  /*1b10*/  LEA R89, R89, UR10, 0x1 ;  /* 0x0000000a59597c11 */ /* 0x000fe2000f8e08ff */
[----:B------:R-:W-:Y:S01]  /*1b20*/  IMAD R90, R65, 0x100, R90 ;  /* 0x00000100415a7824 */ /* 0x000fe200078e025a */
[-C--:B-1----:R-:W-:Y:S08]  /*1b30*/  HMMA.16816.F32.BF16 R36, R44, R20.reuse, R36 ;  /* 0x000000142c24723c */ /* 0x082ff00000041824 */
[----:B---3--:R-:W-:Y:S07]  /*1b40*/  HMMA.16816.F32.BF16 R32, R40, R20, R32 ;  /* 0x000000142820723c */ /* 0x008fee0000041820 */
[----:B------:R-:W-:Y:S01]  /*1b50*/  IMAD.IADD R20, R83, 0x1, R76 ;  /* 0x0000000153147824 */ /* 0x000fe200078e024c */
[----:B------:R-:W-:Y:S04]  /*1b60*/  HMMA.16816.F32.BF16 R24, R44, R16, R24 ;  /* 0x000000102c18723c */ /* 0x000fe80000041818 */
[----:B------:R-:W-:-:S03]  /*1b70*/  LEA R92, R20, UR10, 0x1 ;  /* 0x0000000a145c7c11 */ /* 0x000fc6000f8e08ff */
[----:B------:R-:W-:Y:S01]  /*1b80*/  LEA R45, R75, UR10, 0x1 ;  /* 0x0000000a4b2d7c11 */ /* 0x000fe2000f8e08ff */
[----:B------:R-:W-:Y:S01]  /*1b90*/  HMMA.16816.F32.BF16 R28, R40, R16, R28 ;  /* 0x00000010281c723c */ /* 0x000fe2000004181c */
[----:B------:R1:W2:Y:S04]  /*1ba0*/  LDSM.16.M88.4 R40, [R92+0x2000] ;  /* 0x002000005c28783b */ /* 0x0002a80000000200 */
[----:B------:R-:W3:Y:S01]  /*1bb0*/  LDSM.16.M88.4 R44, [R45] ;  /* 0x000000002d2c783b */ /* 0x000ee20000000200 */
[----:B-1----:R-:W-:-:S15]  /*1bc0*/  LEA R92, R71, UR10, 0x1 ;  /* 0x0000000a475c7c11 */ /* 0x002fde000f8e08ff */
[----:B------:R-:W-:-:S03]  /*1bd0*/  NOP ;  /* 0x0000000000007918 */ /* 0x000fc60000000000 */
[----:B--2---:R-:W-:Y:S08]  /*1be0*/  HMMA.16816.F32.BF16 R28, R40, R18, R28 ;  /* 0x00000012281c723c */ /* 0x004ff0000004181c */
[C---:B---3--:R-:W-:Y:S08]  /*1bf0*/  HMMA.16816.F32.BF16 R36, R44.reuse, R22, R36 ;  /* 0x000000162c24723c */ /* 0x048ff00000041824 */
[----:B------:R-:W-:Y:S01]  /*1c00*/  HMMA.16816.F32.BF16 R24, R44, R18, R24 ;  /* 0x000000122c18723c */ /* 0x000fe20000041818 */
[----:B------:R-:W-:Y:S04]  /*1c10*/  LDSM.16.M88.4 R16, [R91] ;  /* 0x000000005b10783b */ /* 0x000fe80000000200 */
[----:B------:R-:W-:Y:S03]  /*1c20*/  LDSM.16.M88.4 R44, [R89+0x2000] ;  /* 0x00200000592c783b */ /* 0x000fe60000000200 */
[----:B------:R-:W-:Y:S01]  /*1c30*/  HMMA.16816.F32.BF16 R20, R40, R22, R32 ;  /* 0x000000162814723c */ /* 0x000fe20000041820 */
[----:B------:R-:W1:Y:S04]  /*1c40*/  LDSM.16.M88.4 R32, [R90] ;  /* 0x000000005a20783b */ /* 0x000e680000000200 */
[----:B------:R2:W3:Y:S02]  /*1c50*/  LDSM.16.M88.4 R40, [R90+0x1000] ;  /* 0x001000005a28783b */ /* 0x0004e40000000200 */
[----:B--2---:R-:W-:Y:S01]  /*1c60*/  LEA R90, R69, UR10, 0x1 ;  /* 0x0000000a455a7c11 */ /* 0x004fe2000f8e08ff */
[C---:B-1----:R-:W-:Y:S08]  /*1c70*/  HMMA.16816.F32.BF16 R36, R16.reuse, R32, R36 ;  /* 0x000000201024723c */ /* 0x042ff00000041824 */
[----:B---3--:R-:W-:Y:S08]  /*1c80*/  HMMA.16816.F32.BF16 R24, R16, R40, R24 ;  /* 0x000000281018723c */ /* 0x008ff00000041818 */
[C---:B------:R-:W-:Y:S07]  /*1c90*/  HMMA.16816.F32.BF16 R16, R44.reuse, R32, R20 ;  /* 0x000000202c10723c */ /* 0x040fee0000041814 */
[----:B------:R-:W-:Y:S01]  /*1ca0*/  IMAD.IADD R32, R83, 0x1, R72 ;  /* 0x0000000153207824 */ /* 0x000fe200078e0248 */
[----:B------:R-:W-:Y:S01]  /*1cb0*/  HMMA.16816.F32.BF16 R20, R44, R40, R28 ;  /* 0x000000282c14723c */ /* 0x000fe2000004181c */
[----:B------:R-:W1:Y:S06]  /*1cc0*/  LDSM.16.M88.4 R28, [R92] ;  /* 0x000000005c1c783b */ /* 0x000e6c0000000200 */
[----:B------:R-:W-:-:S06]  /*1cd0*/  LEA R44, R32, UR10, 0x1 ;  /* 0x0000000a202c7c11 */ /* 0x000fcc000f8e08ff */
[----:B------:R-:W2:Y:S01]  /*1ce0*/  LDSM.16.M88.4 R44, [R44+0x2000] ;  /* 0x002000002c2c783b */ /* 0x000ea20000000200 */
[C---:B-1----:R-:W-:Y:S08]  /*1cf0*/  HMMA.16816.F32.BF16 R36, R28.reuse, R34, R36 ;  /* 0x000000221c24723c */ /* 0x042ff00000041824 */
[----:B------:R-:W-:Y:S07]  /*1d00*/  HMMA.16816.F32.BF16 R24, R28, R42, R24 ;  /* 0x0000002a1c18723c */ /* 0x000fee0000041818 */
[----:B------:R-:W-:Y:S01]  /*1d10*/  LEA R28, R60, UR11, 0x1 ;  /* 0x0000000b3c1c7c11 */ /* 0x000fe2000f8e08ff */
[----:B--2---:R-:W-:Y:S04]  /*1d20*/  HMMA.16816.F32.BF16 R32, R44, R34, R16 ;  /* 0x000000222c20723c */ /* 0x004fe80000041810 */
[----:B------:R-:W-:-:S02]  /*1d30*/  IMAD R89, R65, 0x100, R28 ;  /* 0x0000010041597824 */ /* 0x000fc400078e021c */
[----:B------:R-:W-:Y:S02]  /*1d40*/  LDSM.16.M88.4 R28, [R90] ;  /* 0x000000005a1c783b */ /* 0x000fe40000000200 */
[----:B------:R-:W-:Y:S02]  /*1d50*/  HMMA.16816.F32.BF16 R40, R44, R42, R20 ;  /* 0x0000002a2c28723c */ /* 0x000fe40000041814 */
[----:B------:R-:W1:Y:S04]  /*1d60*/  LDSM.16.M88.4 R16, [R89] ;  /* 0x000000005910783b */ /* 0x000e680000000200 */
[----:B------:R-:W2:Y:S01]  /*1d70*/  LDSM.16.M88.4 R20, [R89+0x1000] ;  /* 0x001000005914783b */ /* 0x000ea20000000200 */
[----:B------:R-:W-:-:S05]  /*1d80*/  IMAD.IADD R44, R83, 0x1, R70 ;  /* 0x00000001532c7824 */ /* 0x000fca00078e0246 */
[----:B------:R-:W-:-:S05]  /*1d90*/  LEA R91, R44, UR10, 0x1 ;  /* 0x0000000a2c5b7c11 */ /* 0x000fca000f8e08ff */
[----:B------:R-:W3:Y:S01]  /*1da0*/  LDSM.16.M88.4 R44, [R91+0x2000] ;  /* 0x002000005b2c783b */ /* 0x000ee20000000200 */
[C---:B-1----:R-:W-:Y:S08]  /*1db0*/  HMMA.16816.F32.BF16 R36, R28.reuse, R16, R36 ;  /* 0x000000101c24723c */ /* 0x042ff00000041824 */
[----:B--2---:R-:W-:Y:S07]  /*1dc0*/  HMMA.16816.F32.BF16 R24, R28, R20, R24 ;  /* 0x000000141c18723c */ /* 0x004fee0000041818 */
[----:B------:R-:W-:Y:S01]  /*1dd0*/  LEA R28, R66, UR10, 0x1 ;  /* 0x0000000a421c7c11 */ /* 0x000fe2000f8e08ff */
[C---:B---3--:R-:W-:Y:S05]  /*1de0*/  HMMA.16816.F32.BF16 R32, R44.reuse, R16, R32 ;  /* 0x000000102c20723c */ /* 0x048fea0000041820 */
[----:B------:R-:W1:Y:S02]  /*1df0*/  LDSM.16.M88.4 R28, [R28] ;  /* 0x000000001c1c783b */ /* 0x000e640000000200 */
[----:B------:R-:W-:Y:S01]  /*1e00*/  IMAD.IADD R16, R83, 0x1, R68 ;  /* 0x0000000153107824 */ /* 0x000fe200078e0244 */
[----:B------:R-:W-:Y:S07]  /*1e10*/  HMMA.16816.F32.BF16 R40, R44, R20, R40 ;  /* 0x000000142c28723c */ /* 0x000fee0000041828 */
[----:B------:R-:W-:Y:S01]  /*1e20*/  LEA R44, R16, UR10, 0x1 ;  /* 0x0000000a102c7c11 */ /* 0x000fe2000f8e08ff */
[----:B------:R-:W-:Y:S01]  /*1e30*/  IMAD.U32 R21, RZ, RZ, UR8 ;  /* 0x00000008ff157e24 */ /* 0x000fe2000f8e00ff */
[----:B------:R-:W-:Y:S01]  /*1e40*/  IADD3 R16, P1, R10, UR6, RZ ;  /* 0x000000060a107c10 */ /* 0x000fe2000ff3e0ff */
[----:B------:R-:W-:-:S02]  /*1e50*/  ULEA UR10, UR8, 0x10000, 0xd ;  /* 0x00010000080a7891 */ /* 0x000fc4000f8e683f */
[----:B------:R-:W-:Y:S01]  /*1e60*/  IMAD R21, R21, 0x4000, R84 ;  /* 0x0000400015157824 */ /* 0x000fe200078e0254 */
[----:B------:R-:W2:Y:S01]  /*1e70*/  LDSM.16.M88.4 R44, [R44+0x2000] ;  /* 0x002000002c2c783b */ /* 0x000ea20000000200 */
[----:B------:R-:W-:-:S03]  /*1e80*/  IADD3.X R17, R0, UR7, RZ, P1, !PT ;  /* 0x0000000700117c10 */ /* 0x000fc60008ffe4ff */
[----:B------:R-:W-:Y:S01]  /*1e90*/  BAR.SYNC.DEFER_BLOCKING 0x0 ;  /* 0x0000000000007b1d */ /* 0x000fe20000010000 */
[----:B------:R-:W-:Y:S02]  /*1ea0*/  IADD3 R92, P1, R8, UR6, RZ ;  /* 0x00000006085c7c10 */ /* 0x000fe4000ff3e0ff */
[----:B------:R-:W-:Y:S02]  /*1eb0*/  IADD3 R89, R84, UR10, RZ ;  /* 0x0000000a54597c10 */ /* 0x000fe4000fffe0ff */
[----:B------:R-:W-:Y:S02]  /*1ec0*/  IADD3.X R93, R12, UR7, RZ, P1, !PT ;  /* 0x000000070c5d7c10 */ /* 0x000fe40008ffe4ff */
[----:B------:R-:W-:-:S04]  /*1ed0*/  IADD3 R90, P1, R7, UR6, RZ ;  /* 0x00000006075a7c10 */ /* 0x000fc8000ff3e0ff */
[----:B------:R-:W-:Y:S01]  /*1ee0*/  IADD3.X R91, R11, UR7, RZ, P1, !PT ;  /* 0x000000070b5b7c10 */ /* 0x000fe20008ffe4ff */
[C---:B-1----:R-:W-:Y:S01]  /*1ef0*/  HMMA.16816.F32.BF16 R36, R28.reuse, R18, R36 ;  /* 0x000000121c24723c */ /* 0x042fe20000041824 */
[----:B------:R-:W-:Y:S01]  /*1f00*/  @!PT LDS RZ, [RZ] ;  /* 0x00000000fffff984 */ /* 0x000fe20000000800 */
[----:B------:R-:W-:Y:S01]  /*1f10*/  @!PT LDS RZ, [RZ] ;  /* 0x00000000fffff984 */ /* 0x000fe20000000800 */
[----:B------:R-:W-:Y:S01]  /*1f20*/  @!PT LDS RZ, [RZ] ;  /* 0x00000000fffff984 */ /* 0x000fe20000000800 */
[----:B------:R1:W-:Y:S07]  /*1f30*/  LDGSTS.E.BYPASS.128 [R21], [R16.64], !P0 ;  /* 0x0000000010157fae */ /* 0x0003ee000c101c4c */
[-C--:B------:R-:W-:Y:S01]  /*1f40*/  HMMA.16816.F32.BF16 R24, R28, R22.reuse, R24 ;  /* 0x000000161c18723c */ /* 0x080fe20000041818 */
[----:B------:R3:W-:Y:S04]  /*1f50*/  LDGSTS.E.BYPASS.128 [R21+0x800], [R92.64], !P0 ;  /* 0x008000005c157fae */ /* 0x0007e8000c101c4c */
[----:B------:R3:W-:Y:S02]  /*1f60*/  LDGSTS.E.BYPASS.128 [R21+0x1000], [R90.64], !P0 ;  /* 0x010000005a157fae */ /* 0x0007e4000c101c4c */
[----:B------:R-:W-:Y:S01]  /*1f70*/  IADD3 R30, P2, R5, UR6, RZ ;  /* 0x00000006051e7c10 */ /* 0x000fe2000ff5e0ff */
[----:B--2---:R-:W-:Y:S01]  /*1f80*/  HMMA.16816.F32.BF16 R40, R44, R22, R40 ;  /* 0x000000162c28723c */ /* 0x004fe20000041828 */
[----:B------:R-:W-:-:S02]  /*1f90*/  IADD3 R28, P1, R3, UR6, RZ ;  /* 0x00000006031c7c10 */ /* 0x000fc4000ff3e0ff */
[----:B------:R-:W-:Y:S02]  /*1fa0*/  IADD3.X R31, R9, UR7, RZ, P2, !PT ;  /* 0x00000007091f7c10 */ /* 0x000fe400097fe4ff */
[----:B------:R-:W-:Y:S02]  /*1fb0*/  IADD3.X R29, R6, UR7, RZ, P1, !PT ;  /* 0x00000007061d7c10 */ /* 0x000fe40008ffe4ff */
[----:B------:R-:W-:Y:S01]  /*1fc0*/  IADD3 R22, P1, R48, UR6, RZ ;  /* 0x0000000630167c10 */ /* 0x000fe2000ff3e0ff */
[----:B------:R-:W-:Y:S01]  /*1fd0*/  HMMA.16816.F32.BF16 R32, R44, R18, R32 ;  /* 0x000000122c20723c */ /* 0x000fe20000041820 */
[----:B------:R2:W-:Y:S01]  /*1fe0*/  LDGSTS.E.BYPASS.128 [R21+0x1800], [R30.64], !P0 ;  /* 0x018000001e157fae */ /* 0x0005e2000c101c4c */
[----:B-1----:R-:W-:Y:S02]  /*1ff0*/  IADD3 R16, P3, R14, UR6, RZ ;  /* 0x000000060e107c10 */ /* 0x002fe4000ff7e0ff */
[----:B------:R-:W-:Y:S01]  /*2000*/  IADD3.X R23, R15, UR7, RZ, P1, !PT ;  /* 0x000000070f177c10 */ /* 0x000fe20008ffe4ff */
[----:B------:R1:W-:Y:S01]  /*2010*/  LDGSTS.E.BYPASS.128 [R21+0x2000], [R28.64], !P0 ;  /* 0x020000001c157fae */ /* 0x0003e2000c101c4c */
[----:B------:R-:W-:-:S02]  /*2020*/  IADD3.X R17, R13, UR7, RZ, P3, !PT ;  /* 0x000000070d117c10 */ /* 0x000fc40009ffe4ff */
[----:B------:R-:W-:-:S04]  /*2030*/  IADD3 R18, P2, R2, UR6, RZ ;  /* 0x0000000602127c10 */ /* 0x000fc8000ff5e0ff */
[----:B------:R-:W-:Y:S02]  /*2040*/  IADD3.X R19, R4, UR7, RZ, P2, !PT ;  /* 0x0000000704137c10 */ /* 0x000fe400097fe4ff */
[----:B--2---:R-:W-:Y:S02]  /*2050*/  IADD3 R30, P1, R50, UR6, RZ ;  /* 0x00000006321e7c10 */ /* 0x004fe4000ff3e0ff */
[----:B------:R-:W-:Y:S01]  /*2060*/  IADD3 R46, P2, R52, UR6, RZ ;  /* 0x00000006342e7c10 */ /* 0x000fe2000ff5e0ff */
[----:B------:R3:W-:Y:S01]  /*2070*/  LDGSTS.E.BYPASS.128 [R21+0x2800], [R18.64], !P0 ;  /* 0x0280000012157fae */ /* 0x0007e2000c101c4c */
[----:B------:R-:W-:Y:S02]  /*2080*/  IADD3.X R31, R49, UR7, RZ, P1, !PT ;  /* 0x00000007311f7c10 */ /* 0x000fe40008ffe4ff */
[----:B------:R-:W-:Y:S01]  /*2090*/  IADD3 R44, P1, R54, UR6, RZ ;  /* 0x00000006362c7c10 */ /* 0x000fe2000ff3e0ff */
[----:B------:R3:W-:Y:S01]  /*20a0*/  LDGSTS.E.BYPASS.128 [R21+0x3000], [R16.64], !P0 ;  /* 0x0300000010157fae */ /* 0x0007e2000c101c4c */
[----:B-1----:R-:W-:Y:S01]  /*20b0*/  IADD3 R28, P3, R56, UR6, RZ ;  /* 0x00000006381c7c10 */ /* 0x002fe2000ff7e0ff */
[----:B------:R-:W-:Y:S01]  /*20c0*/  UIADD3 UR6, UP0, UR6, 0x100, URZ ;  /* 0x0000010006067890 */ /* 0x000fe2000ff1e03f */
[----:B------:R-:W-:Y:S01]  /*20d0*/  IADD3.X R47, R51, UR7, RZ, P2, !PT ;  /* 0x00000007332f7c10 */ /* 0x000fe200097fe4ff */
[----:B------:R3:W-:Y:S01]  /*20e0*/  LDGSTS.E.BYPASS.128 [R21+0x3800], [R22.64], !P0 ;  /* 0x0380000016157fae */ /* 0x0007e2000c101c4c */
[----:B------:R-:W-:-:S02]  /*20f0*/  IADD3.X R45, R53, UR7, RZ, P1, !PT ;  /* 0x00000007352d7c10 */ /* 0x000fc40008ffe4ff */
[----:B------:R-:W-:Y:S01]  /*2100*/  IADD3.X R29, R55, UR7, RZ, P3, !PT ;  /* 0x00000007371d7c10 */ /* 0x000fe20009ffe4ff */
[----:B------:R-:W-:Y:S01]  /*2110*/  UIADD3.X UR7, URZ, UR7, URZ, UP0, !UPT ;  /* 0x000000073f077290 */ /* 0x000fe200087fe43f */
[----:B------:R-:W0:Y:S01]  /*2120*/  LDGDEPBAR ;  /* 0x00000000000079af */ /* 0x000e220000000000 */
[----:B------:R-:W-:-:S03]  /*2130*/  UISETP.NE.U32.AND UP0, UPT, UR6, 0x2000, UPT ;  /* 0x000020000600788c */ /* 0x000fc6000bf05070 */
[----:B------:R3:W-:Y:S01]  /*2140*/  LDGSTS.E.BYPASS.128 [R89], [R30.64], !P0 ;  /* 0x000000001e597fae */ /* 0x0007e2000c101c4c */
[----:B------:R-:W-:-:S03]  /*2150*/  UISETP.NE.AND.EX UP0, UPT, UR7, URZ, UPT, UP0 ;  /* 0x0000003f0700728c */ /* 0x000fc6000bf05300 */
[----:B------:R3:W-:Y:S04]  /*2160*/  LDGSTS.E.BYPASS.128 [R89+0x800], [R46.64], !P0 ;  /* 0x008000002e597fae */ /* 0x0007e8000c101c4c */
[----:B------:R3:W-:Y:S04]  /*2170*/  LDGSTS.E.BYPASS.128 [R89+0x1000], [R44.64], !P0 ;  /* 0x010000002c597fae */ /* 0x0007e8000c101c4c */
[----:B------:R3:W-:Y:S01]  /*2180*/  LDGSTS.E.BYPASS.128 [R89+0x1800], [R28.64], !P0 ;  /* 0x018000001c597fae */ /* 0x0007e2000c101c4c */
[----:B------:R-:W-:-:S03]  /*2190*/  PLOP3.LUT P0, PT, PT, PT, UP0, 0x80, 0x0 ;  /* 0x000000000000781c */ /* 0x000fc60003f0f008 */
[----:B------:R-:W0:Y:S10]  /*21a0*/  LDGDEPBAR ;  /* 0x00000000000079af */ /* 0x000e340000000000 */
[----:B---3--:R-:W-:Y:S05]  /*21b0*/  @P0 BRA `(.L_x_0) ;  /* 0xfffff63000000947 */ /* 0x008fea000383ffff */
[----:B------:R-:W-:Y:S01]  /*21c0*/  IMAD.SHL.U32 R0, R59, 0x2, RZ ;  /* 0x000000023b007824 */ /* 0x000fe200078e00ff */
[----:B------:R-:W-:Y:S01]  /*21d0*/  LOP3.LUT R2, R86, 0x20, RZ, 0xc0, !PT ;  /* 0x0000002056027812 */ /* 0x000fe200078ec0ff */
[----:B------:R-:W-:Y:S01]  /*21e0*/  IMAD.SHL.U32 R3, R85, 0x8, RZ ;  /* 0x0000000855037824 */ /* 0x000fe200078e00ff */
[----:B------:R-:W-:-:S04]  /*21f0*/  DEPBAR.LE SB0, 0x0 ;  /* 0x000080000000791a */ /* 0x000fc80000000000 */
[----:B------:R-:W-:Y:S01]  /*2200*/  LOP3.LUT R0, R0, 0x6, RZ, 0xc0, !PT ;  /* 0x0000000600007812 */ /* 0x000fe200078ec0ff */
[----:B------:R-:W-:Y:S01]  /*2210*/  IMAD.MOV.U32 R13, RZ, RZ, 0x2 ;  /* 0x00000002ff0d7424 */ /* 0x000fe200078e00ff */
[----:B------:R-:W-:Y:S02]  /*2220*/  LOP3.LUT R5, R3, 0x180, R86, 0xf8, !PT ;  /* 0x0000018003057812 */ /* 0x000fe400078ef856 */
[----:B------:R-:W-:Y:S01]  /*2230*/  F2FP.BF16.PACK_AB R36, R37, R36 ;  /* 0x000000242524723e */ /* 0x000fe200000010ff */
[----:B------:R-:W-:Y:S01]  /*2240*/  IMAD R87, R87, 0x8, R0 ;  /* 0x0000000857577824 */ /* 0x000fe200078e0200 */
[----:B------:R-:W-:Y:S02]  /*2250*/  LOP3.LUT R0, R86, 0x40, RZ, 0xc0, !PT ;  /* 0x0000004056007812 */ /* 0x000fe400078ec0ff */
[----:B------:R-:W-:Y:S02]  /*2260*/  LOP3.LUT R5, R5, 0x78, R86, 0xf8, !PT ;  /* 0x0000007805057812 */ /* 0x000fe400078ef856 */
[----:B------:R-:W-:-:S02]  /*2270*/  IADD3 R87, R2, R87, R0 ;  /* 0x0000005702577210 */ /* 0x000fc40007ffe000 */
[----:B------:R-:W-:Y:S02]  /*2280*/  SHF.R.U32.HI R0, RZ, 0x1, R5 ;  /* 0x00000001ff007819 */ /* 0x000fe40000011605 */
[----:B------:R-:W-:Y:S02]  /*2290*/  IADD3 R87, R3, R87, R88 ;  /* 0x0000005703577210 */ /* 0x000fe40007ffe058 */
[----:B------:R-:W-:Y:S02]  /*22a0*/  LOP3.LUT R6, R0, 0x1f0, RZ, 0xc0, !PT ;  /* 0x000001f000067812 */ /* 0x000fe400078ec0ff */
[C---:B------:R-:W-:Y:S02]  /*22b0*/  LOP3.LUT R2, R87.reuse, 0x100, RZ, 0x3c, !PT ;  /* 0x0000010057027812 */ /* 0x040fe400078e3cff */
[----:B------:R-:W-:Y:S01]  /*22c0*/  LOP3.LUT R4, R87, 0x110, RZ, 0x3c, !PT ;  /* 0x0000011057047812 */ /* 0x000fe200078e3cff */
[----:B------:R-:W-:Y:S01]  /*22d0*/  IMAD R11, R5, 0x2, R6 ;  /* 0x00000002050b7824 */ /* 0x000fe200078e0206 */
[----:B------:R-:W-:-:S02]  /*22e0*/  SHF.R.U32.HI R0, RZ, 0x1, R87 ;  /* 0x00000001ff007819 */ /* 0x000fc40000011657 */
[----:B------:R-:W-:Y:S02]  /*22f0*/  SHF.R.U32.HI R3, RZ, 0x1, R2 ;  /* 0x00000001ff037819 */ /* 0x000fe40000011602 */
[----:B------:R-:W-:Y:S02]  /*2300*/  SHF.R.U32.HI R6, RZ, 0x1, R4 ;  /* 0x00000001ff067819 */ /* 0x000fe40000011604 */
[----:B------:R-:W-:Y:S02]  /*2310*/  LOP3.LUT R0, R0, 0x7ffffff0, RZ, 0xc0, !PT ;  /* 0x7ffffff000007812 */ /* 0x000fe400078ec0ff */
[----:B------:R-:W-:Y:S02]  /*2320*/  LOP3.LUT R3, R3, 0x7ffffff0, RZ, 0xc0, !PT ;  /* 0x7ffffff003037812 */ /* 0x000fe400078ec0ff */
[C---:B------:R-:W-:Y:S01]  /*2330*/  LOP3.LUT R5, R87.reuse, 0x10, RZ, 0x3c, !PT ;  /* 0x0000001057057812 */ /* 0x040fe200078e3cff */
[--C-:B------:R-:W-:Y:S01]  /*2340*/  IMAD R87, R87, 0x2, R0.reuse ;  /* 0x0000000257577824 */ /* 0x100fe200078e0200 */
[----:B------:R-:W-:Y:S01]  /*2350*/  BAR.SYNC.DEFER_BLOCKING 0x0 ;  /* 0x0000000000007b1d */ /* 0x000fe20000010000 */
[----:B------:R-:W-:Y:S01]  /*2360*/  LOP3.LUT R7, R6, 0x7ffffff0, RZ, 0xc0, !PT ;  /* 0x7ffffff006077812 */ /* 0x000fe200078ec0ff */
[----:B------:R-:W-:Y:S01]  /*2370*/  IMAD R8, R2, 0x2, R3 ;  /* 0x0000000202087824 */ /* 0x000fe200078e0203 */
[----:B------:R-:W-:Y:S01]  /*2380*/  F2FP.BF16.PACK_AB R39, R39, R38 ;  /* 0x000000262727723e */ /* 0x000fe200000010ff */
[----:B------:R-:W-:Y:S01]  /*2390*/  IMAD R9, R5, 0x2, R0 ;  /* 0x0000000205097824 */ /* 0x000fe200078e0200 */
[----:B------:R-:W-:Y:S01]  /*23a0*/  F2FP.BF16.PACK_AB R24, R25, R24 ;  /* 0x000000181918723e */ /* 0x000fe200000010ff */
[----:B------:R-:W-:Y:S01]  /*23b0*/  IMAD R10, R4, 0x2, R7 ;  /* 0x00000002040a7824 */ /* 0x000fe200078e0207 */
[----:B------:R-:W-:-:S02]  /*23c0*/  F2FP.BF16.PACK_AB R27, R27, R26 ;  /* 0x0000001a1b1b723e */ /* 0x000fc400000010ff */
[----:B------:R-:W-:Y:S02]  /*23d0*/  F2FP.BF16.PACK_AB R32, R33, R32 ;  /* 0x000000202120723e */ /* 0x000fe400000010ff */
[----:B------:R-:W-:Y:S02]  /*23e0*/  F2FP.BF16.PACK_AB R35, R35, R34 ;  /* 0x000000222323723e */ /* 0x000fe400000010ff */
[----:B------:R-:W-:Y:S02]  /*23f0*/  F2FP.BF16.PACK_AB R40, R41, R40 ;  /* 0x000000282928723e */ /* 0x000fe400000010ff */
[----:B------:R-:W-:Y:S02]  /*2400*/  F2FP.BF16.PACK_AB R43, R43, R42 ;  /* 0x0000002a2b2b723e */ /* 0x000fe400000010ff */
[----:B------:R-:W-:Y:S02]  /*2410*/  SHF.R.U32.HI R3, RZ, 0x2, R59 ;  /* 0x00000002ff037819 */ /* 0x000fe4000001163b */
[----:B------:R-:W-:-:S02]  /*2420*/  SHF.R.U32.HI R0, RZ, 0x2, R85 ;  /* 0x00000002ff007819 */ /* 0x000fc40000011655 */
[----:B------:R-:W-:Y:S02]  /*2430*/  LOP3.LUT R57, R57, 0x18, R86, 0xf8, !PT ;  /* 0x0000001839397812 */ /* 0x000fe400078ef856 */
[----:B------:R-:W-:Y:S01]  /*2440*/  LOP3.LUT R3, R0, 0xf, R3, 0xf8, !PT ;  /* 0x0000000f00037812 */ /* 0x000fe200078ef803 */
[----:B------:R-:W-:Y:S01]  /*2450*/  STS [R87], R36 ;  /* 0x0000002457007388 */ /* 0x000fe20000000800 */
[----:B------:R-:W-:Y:S02]  /*2460*/  ISETP.GE.AND P0, PT, R57, 0x1000, PT ;  /* 0x000010003900780c */ /* 0x000fe40003f06270 */
[----:B------:R-:W-:Y:S01]  /*2470*/  LOP3.LUT R58, R3, R58, RZ, 0xfc, !PT ;  /* 0x0000003a033a7212 */ /* 0x000fe200078efcff */
[----:B------:R-:W-:Y:S03]  /*2480*/  STS [R8], R39 ;  /* 0x0000002708007388 */ /* 0x000fe60000000800 */
[C---:B------:R-:W-:Y:S01]  /*2490*/  LOP3.LUT R0, R58.reuse, 0x20, RZ, 0xfc, !PT ;  /* 0x000000203a007812 */ /* 0x040fe200078efcff */
[----:B------:R-:W-:Y:S01]  /*24a0*/  STS [R9], R24 ;  /* 0x0000001809007388 */ /* 0x000fe20000000800 */
[C---:B------:R-:W-:Y:S01]  /*24b0*/  ISETP.LT.AND P1, PT, R58.reuse, 0x200, !P0 ;  /* 0x000002003a00780c */ /* 0x040fe20004721270 */
[----:B------:R-:W-:Y:S01]  /*24c0*/  IMAD R2, R58, 0x1000, R57 ;  /* 0x000010003a027824 */ /* 0x000fe200078e0239 */
[----:B------:R-:W-:Y:S01]  /*24d0*/  ISETP.LT.AND P0, PT, R0, 0x200, !P0 ;  /* 0x000002000000780c */ /* 0x000fe20004701270 */
[----:B------:R-:W-:Y:S02]  /*24e0*/  STS [R10], R27 ;  /* 0x0000001b0a007388 */ /* 0x000fe40000000800 */
[----:B------:R-:W-:-:S02]  /*24f0*/  IMAD.WIDE R2, R2, R13, c[0x0][0x170] ;  /* 0x00005c0002027625 */ /* 0x000fc400078e020d */
[----:B------:R-:W-:Y:S06]  /*2500*/  BAR.SYNC.DEFER_BLOCKING 0x0 ;  /* 0x0000000000007b1d */ /* 0x000fec0000010000 */
[----:B------:R-:W1:Y:S04]  /*2510*/  LDS.128 R4, [R11] ;  /* 0x000000000b047984 */ /* 0x000e680000000c00 */
[----:B------:R-:W-:Y:S06]  /*2520*/  BAR.SYNC.DEFER_BLOCKING 0x0 ;  /* 0x0000000000007b1d */ /* 0x000fec0000010000 */
[----:B------:R2:W-:Y:S04]  /*2530*/  STS [R87], R32 ;  /* 0x0000002057007388 */ /* 0x0005e80000000800 */
[----:B------:R2:W-:Y:S04]  /*2540*/  STS [R8], R35 ;  /* 0x0000002308007388 */ /* 0x0005e80000000800 */
[----:B------:R2:W-:Y:S04]  /*2550*/  STS [R9], R40 ;  /* 0x0000002809007388 */ /* 0x0005e80000000800 */
[----:B------:R2:W-:Y:S04]  /*2560*/  STS [R10], R43 ;  /* 0x0000002b0a007388 */ /* 0x0005e80000000800 */
[----:B------:R-:W-:Y:S06]  /*2570*/  BAR.SYNC.DEFER_BLOCKING 0x0 ;  /* 0x0000000000007b1d */ /* 0x000fec0000010000 */
[----:B-1----:R2:W-:Y:S01]  /*2580*/  @P1 STG.E.128 [R2.64], R4 ;  /* 0x0000000402001986 */ /* 0x0025e2000c101d0c */
[----:B------:R-:W-:Y:S05]  /*2590*/  @!P0 EXIT ;  /* 0x000000000000894d */ /* 0x000fea0003800000 */
[----:B--2---:R-:W1:Y:S01]  /*25a0*/  LDS.128 R8, [R11] ;  /* 0x000000000b087984 */ /* 0x004e620000000c00 */
[----:B------:R-:W-:-:S04]  /*25b0*/  IMAD R2, R0, 0x1000, R57 ;  /* 0x0000100000027824 */ /* 0x000fc800078e0239 */
[----:B------:R-:W-:-:S05]  /*25c0*/  IMAD.WIDE R2, R2, R13, c[0x0][0x170] ;  /* 0x00005c0002027625 */ /* 0x000fca00078e020d */
[----:B-1----:R-:W-:Y:S01]  /*25d0*/  STG.E.128 [R2.64], R8 ;  /* 0x0000000802007986 */ /* 0x002fe2000c101d0c */
[----:B------:R-:W-:Y:S05]  /*25e0*/  EXIT ;  /* 0x000000000000794d */ /* 0x000fea0003800000 */
.L_x_1:
[----:B------:R-:W-:-:S00]  /*25f0*/  BRA `(.L_x_1) ;  /* 0xfffffff000007947 */ /* 0x000fc0000383ffff */
[----:B------:R-:W-:-:S00]  /*2600*/  NOP ;  /* 0x0000000000007918 */ /* 0x000fc00000000000 */
[----:B------:R-:W-:-:S00]  /*2610*/  NOP ;  /* 0x0000000000007918 */ /* 0x000fc00000000000 */
[----:B------:R-:W-:-:S00]  /*2620*/  NOP ;  /* 0x0000000000007918 */ /* 0x000fc00000000000 */
[----:B------:R-:W-:-:S00]  /*2630*/  NOP ;  /* 0x0000000000007918 */ /* 0x000fc00000000000 */
[----:B------:R-:W-:-:S00]  /*2640*/  NOP ;  /* 0x0000000000007918 */ /* 0x000fc00000000000 */
[----:B------:R-:W-:-:S00]  /*2650*/  NOP ;  /* 0x0000000000007918 */ /* 0x000fc00000000000 */
[----:B------:R-:W-:-:S00]  /*2660*/  NOP ;  /* 0x0000000000007918 */ /* 0x000fc00000000000 */
[----:B------:R-:W-:-:S00]  /*2670*/  NOP ;  /* 0x0000000000007918 */ /* 0x000fc00000000000 */
.L_x_2:


//--------------------- .nv.shared.triton_mm      --------------------------
	.section	.nv.shared.triton_mm,"aw",@nobits
	.sectionflags	@""
	.align	16
